def matmul_kernel(
    a_ptr,
    b_ptr,
    c_ptr,
    M,
    N,
    K,
    stride_am,
    stride_ak,
    stride_bk,
    stride_bn,
    stride_cm,
    stride_cn,
    BLOCK_M: tl.constexpr,
    BLOCK_N: tl.constexpr,
    BLOCK_K: tl.constexpr,
    GROUP_M: tl.constexpr,
):
    pid = tl.program_id(axis=0)
    num_pid_m = tl.cdiv(M, BLOCK_M)
    num_pid_n = tl.cdiv(N, BLOCK_N)
    num_pid_in_group = GROUP_M * num_pid_n
    group_id = pid // num_pid_in_group
    first_pid_m = group_id * GROUP_M
    group_size_m = min(num_pid_m - first_pid_m, GROUP_M)
    pid_m = first_pid_m + ((pid % num_pid_in_group) % group_size_m)
    pid_n = (pid % num_pid_in_group) // group_size_m

    offs_am = (pid_m * BLOCK_M + tl.arange(0, BLOCK_M)) % M
    offs_bn = (pid_n * BLOCK_N + tl.arange(0, BLOCK_N)) % N
    offs_k = tl.arange(0, BLOCK_K)
    a_ptrs = a_ptr + offs_am[:, None] * stride_am + offs_k[None, :] * stride_ak
    b_ptrs = b_ptr + offs_k[:, None] * stride_bk + offs_bn[None, :] * stride_bn

    acc = tl.zeros((BLOCK_M, BLOCK_N), dtype=tl.float32)
    for kk in range(0, tl.cdiv(K, BLOCK_K)):
        a = tl.load(a_ptrs, mask=offs_k[None, :] < K - kk * BLOCK_K, other=0.0)
        b = tl.load(b_ptrs, mask=offs_k[:, None] < K - kk * BLOCK_K, other=0.0)
        acc = tl.dot(a, b, acc)
        a_ptrs += BLOCK_K * stride_ak
        b_ptrs += BLOCK_K * stride_bk

    c = acc.to(c_ptr.dtype.element_ty)
    offs_cm = pid_m * BLOCK_M + tl.arange(0, BLOCK_M)
    offs_cn = pid_n * BLOCK_N + tl.arange(0, BLOCK_N)
    c_ptrs = c_ptr + offs_cm[:, None] * stride_cm + offs_cn[None, :] * stride_cn
    mask = (offs_cm[:, None] < M) & (offs_cn[None, :] < N)
    tl.store(c_ptrs, c, mask=mask)

# config = {"BLOCK_K": 32, "BLOCK_M": 64, "BLOCK_N": 128, "GROUP_M": 8, "arch": "sm_80", "dtype": "fp32", "num_ctas": 1, "num_stages": 3, "num_warps": 4}
# arch = sm_80


// ===== COMPILED SASS (sm_80) =====

	.target	sm_80

	.elftype	@"ET_EXEC"


//--------------------- .note.nv.tkinfo           --------------------------
	.section	.note.nv.tkinfo,"",@"SHT_NOTE"
	.sectionflags	@"SHF_NOTE_NV_TKINFO"
	.tkinfo
        /*0018*/ 	.word	0x00000002
        /*0030*/ 	.string	""
        /*0030*/ 	.string	"ptxas"
        /*0030*/ 	.string	"Cuda compilation tools, release 13.0, V13.0.88"
        /*0030*/ 	.string	"Build cuda_13.0.r13.0/compiler.36424714_0"
        /*0030*/ 	.string	"-v  -suppress-debug-info  -lineinfo  -arch sm_80 "



//--------------------- .note.nv.cuinfo           --------------------------
	.section	.note.nv.cuinfo,"",@"SHT_NOTE"
	.sectionflags	@"SHF_NOTE_NV_CUINFO"
        /*0018*/ 	.short	0x0002
        /*001a*/ 	.short	0x0050
        /*001c*/ 	.short	0x0082
	.zero		2


//--------------------- .nv.info                  --------------------------
	.section	.nv.info,"",@"SHT_CUDA_INFO"
	.align	4


	//----- nvinfo : EIATTR_REGCOUNT
	.align		4
        /*0000*/ 	.byte	0x04, 0x2f
        /*0002*/ 	.short	(.L_1 - .L_0)
	.align		4
.L_0:
        /*0004*/ 	.word	index@(matmul_kernel)
        /*0008*/ 	.word	0x000000f0


	//----- nvinfo : EIATTR_FRAME_SIZE
	.align		4
.L_1:
        /*000c*/ 	.byte	0x04, 0x11
        /*000e*/ 	.short	(.L_3 - .L_2)
	.align		4
.L_2:
        /*0010*/ 	.word	index@(matmul_kernel)
        /*0014*/ 	.word	0x00000000


	//----- nvinfo : EIATTR_MIN_STACK_SIZE
	.align		4
.L_3:
        /*0018*/ 	.byte	0x04, 0x12
        /*001a*/ 	.short	(.L_5 - .L_4)
	.align		4
.L_4:
        /*001c*/ 	.word	index@(matmul_kernel)
        /*0020*/ 	.word	0x00000000
.L_5:


//--------------------- .nv.info.matmul_kernel    --------------------------
	.section	.nv.info.matmul_kernel,"",@"SHT_CUDA_INFO"
	.sectionflags	@""
	.align	4


	//----- nvinfo : EIATTR_CUDA_API_VERSION
	.align		4
        /*0000*/ 	.byte	0x04, 0x37
        /*0002*/ 	.short	(.L_7 - .L_6)
.L_6:
        /*0004*/ 	.word	0x00000082


	//----- nvinfo : EIATTR_SW2861232_WAR
	.align		4
.L_7:
        /*0008*/ 	.byte	0x01, 0x35
	.zero		2


	//----- nvinfo : EIATTR_PARAM_CBANK
	.align		4
        /*000c*/ 	.byte	0x04, 0x0a
        /*000e*/ 	.short	(.L_9 - .L_8)
	.align		4
.L_8:
        /*0010*/ 	.word	index@(.nv.constant0.matmul_kernel)
        /*0014*/ 	.short	0x0160
        /*0016*/ 	.short	0x0050


	//----- nvinfo : EIATTR_CBANK_PARAM_SIZE
	.align		4
.L_9:
        /*0018*/ 	.byte	0x03, 0x19
        /*001a*/ 	.short	0x0050


	//----- nvinfo : EIATTR_KPARAM_INFO
	.align		4
        /*001c*/ 	.byte	0x04, 0x17
        /*001e*/ 	.short	(.L_11 - .L_10)
.L_10:
        /*0020*/ 	.word	0x00000000
        /*0024*/ 	.short	0x000d
        /*0026*/ 	.short	0x0048
        /*0028*/ 	.byte	0x00, 0xf4, 0x21, 0x00


	//----- nvinfo : EIATTR_KPARAM_INFO
	.align		4
.L_11:
        /*002c*/ 	.byte	0x04, 0x17
        /*002e*/ 	.short	(.L_13 - .L_12)
.L_12:
        /*0030*/ 	.word	0x00000000
        /*0034*/ 	.short	0x000c
        /*0036*/ 	.short	0x0040
        /*0038*/ 	.byte	0x00, 0xf4, 0x21, 0x00


	//----- nvinfo : EIATTR_KPARAM_INFO
	.align		4
.L_13:
        /*003c*/ 	.byte	0x04, 0x17
        /*003e*/ 	.short	(.L_15 - .L_14)
.L_14:
        /*0040*/ 	.word	0x00000000
        /*0044*/ 	.short	0x000b
        /*0046*/ 	.short	0x0038
        /*0048*/ 	.byte	0x00, 0xf0, 0x11, 0x00


	//----- nvinfo : EIATTR_KPARAM_INFO
	.align		4
.L_15:
        /*004c*/ 	.byte	0x04, 0x17
        /*004e*/ 	.short	(.L_17 - .L_16)
.L_16:
        /*0050*/ 	.word	0x00000000
        /*0054*/ 	.short	0x000a
        /*0056*/ 	.short	0x0034
        /*0058*/ 	.byte	0x00, 0xf0, 0x11, 0x00


	//----- nvinfo : EIATTR_KPARAM_INFO
	.align		4
.L_17:
        /*005c*/ 	.byte	0x04, 0x17
        /*005e*/ 	.short	(.L_19 - .L_18)
.L_18:
        /*0060*/ 	.word	0x00000000
        /*0064*/ 	.short	0x0009
        /*0066*/ 	.short	0x0030
        /*0068*/ 	.byte	0x00, 0xf0, 0x11, 0x00


	//----- nvinfo : EIATTR_KPARAM_INFO
	.align		4
.L_19:
        /*006c*/ 	.byte	0x04, 0x17
        /*006e*/ 	.short	(.L_21 - .L_20)
.L_20:
        /*0070*/ 	.word	0x00000000
        /*0074*/ 	.short	0x0008
        /*0076*/ 	.short	0x002c
        /*0078*/ 	.byte	0x00, 0xf0, 0x11, 0x00


	//----- nvinfo : EIATTR_KPARAM_INFO
	.align		4
.L_21:
        /*007c*/ 	.byte	0x04, 0x17
        /*007e*/ 	.short	(.L_23 - .L_22)
.L_22:
        /*0080*/ 	.word	0x00000000
        /*0084*/ 	.short	0x0007
        /*0086*/ 	.short	0x0028
        /*0088*/ 	.byte	0x00, 0xf0, 0x11, 0x00


	//----- nvinfo : EIATTR_KPARAM_INFO
	.align		4
.L_23:
        /*008c*/ 	.byte	0x04, 0x17
        /*008e*/ 	.short	(.L_25 - .L_24)
.L_24:
        /*0090*/ 	.word	0x00000000
        /*0094*/ 	.short	0x0006
        /*0096*/ 	.short	0x0024
        /*0098*/ 	.byte	0x00, 0xf0, 0x11, 0x00


	//----- nvinfo : EIATTR_KPARAM_INFO
	.align		4
.L_25:
        /*009c*/ 	.byte	0x04, 0x17
        /*009e*/ 	.short	(.L_27 - .L_26)
.L_26:
        /*00a0*/ 	.word	0x00000000
        /*00a4*/ 	.short	0x0005
        /*00a6*/ 	.short	0x0020
        /*00a8*/ 	.byte	0x00, 0xf0, 0x11, 0x00


	//----- nvinfo : EIATTR_KPARAM_INFO
	.align		4
.L_27:
        /*00ac*/ 	.byte	0x04, 0x17
        /*00ae*/ 	.short	(.L_29 - .L_28)
.L_28:
        /*00b0*/ 	.word	0x00000000
        /*00b4*/ 	.short	0x0004
        /*00b6*/ 	.short	0x001c
        /*00b8*/ 	.byte	0x00, 0xf0, 0x11, 0x00


	//----- nvinfo : EIATTR_KPARAM_INFO
	.align		4
.L_29:
        /*00bc*/ 	.byte	0x04, 0x17
        /*00be*/ 	.short	(.L_31 - .L_30)
.L_30:
        /*00c0*/ 	.word	0x00000000
        /*00c4*/ 	.short	0x0003
        /*00c6*/ 	.short	0x0018
        /*00c8*/ 	.byte	0x00, 0xf0, 0x11, 0x00


	//----- nvinfo : EIATTR_KPARAM_INFO
	.align		4
.L_31:
        /*00cc*/ 	.byte	0x04, 0x17
        /*00ce*/ 	.short	(.L_33 - .L_32)
.L_32:
        /*00d0*/ 	.word	0x00000000
        /*00d4*/ 	.short	0x0002
        /*00d6*/ 	.short	0x0010
        /*00d8*/ 	.byte	0x00, 0xf4, 0x21, 0x00


	//----- nvinfo : EIATTR_KPARAM_INFO
	.align		4
.L_33:
        /*00dc*/ 	.byte	0x04, 0x17
        /*00de*/ 	.short	(.L_35 - .L_34)
.L_34:
        /*00e0*/ 	.word	0x00000000
        /*00e4*/ 	.short	0x0001
        /*00e6*/ 	.short	0x0008
        /*00e8*/ 	.byte	0x00, 0xf4, 0x21, 0x00


	//----- nvinfo : EIATTR_KPARAM_INFO
	.align		4
.L_35:
        /*00ec*/ 	.byte	0x04, 0x17
        /*00ee*/ 	.short	(.L_37 - .L_36)
.L_36:
        /*00f0*/ 	.word	0x00000000
        /*00f4*/ 	.short	0x0000
        /*00f6*/ 	.short	0x0000
        /*00f8*/ 	.byte	0x00, 0xf4, 0x21, 0x00


	//----- nvinfo : EIATTR_MAXREG_COUNT
	.align		4
.L_37:
        /*00fc*/ 	.byte	0x03, 0x1b
        /*00fe*/ 	.short	0x00ff


	//----- nvinfo : EIATTR_NUM_BARRIERS
	.align		4
        /*0100*/ 	.byte	0x02, 0x4c
        /*0102*/ 	.byte	0x01
	.zero		1


	//----- nvinfo : EIATTR_MERCURY_ISA_VERSION
	.align		4
        /*0104*/ 	.byte	0x03, 0x5f
        /*0106*/ 	.short	0x0000


	//----- nvinfo : EIATTR_EXIT_INSTR_OFFSETS
	.align		4
        /*0108*/ 	.byte	0x04, 0x1c
        /*010a*/ 	.short	(.L_39 - .L_38)


	//   ....[0]....
.L_38:
        /*010c*/ 	.word	0x00008eb0


	//   ....[1]....
        /*0110*/ 	.word	0x00008ed0


	//----- nvinfo : EIATTR_REQNTID
	.align		4
.L_39:
        /*0114*/ 	.byte	0x04, 0x10
        /*0116*/ 	.short	(.L_41 - .L_40)
.L_40:
        /*0118*/ 	.word	0x00000080
        /*011c*/ 	.word	0x00000001
        /*0120*/ 	.word	0x00000001
.L_41:


//--------------------- .nv.callgraph             --------------------------
	.section	.nv.callgraph,"",@"SHT_CUDA_CALLGRAPH"
	.align	4
	.sectionentsize	8
	.align		4
        /*0000*/ 	.word	0x00000000
	.align		4
        /*0004*/ 	.word	0xffffffff
	.align		4
        /*0008*/ 	.word	0x00000000
	.align		4
        /*000c*/ 	.word	0xfffffffe
	.align		4
        /*0010*/ 	.word	0x00000000
	.align		4
        /*0014*/ 	.word	0xfffffffd
	.align		4
        /*0018*/ 	.word	0x00000000
	.align		4
        /*001c*/ 	.word	0xfffffffc


//--------------------- .nv.rel.action            --------------------------
	.section	.nv.rel.action,"",@"SHT_CUDA_RELOCINFO"
	.align	8
	.sectionentsize	8
        /*0000*/ 	.byte	0x73, 0x00, 0x00, 0x00, 0x00, 0x00, 0x00, 0x00, 0x00, 0x00, 0x00, 0x11, 0x25, 0x00, 0x05, 0x36


//--------------------- .nv.constant0.matmul_kernel --------------------------
	.section	.nv.constant0.matmul_kernel,"a",@progbits
	.sectionflags	@""
	.align	4
.nv.constant0.matmul_kernel:
	.zero		432


//--------------------- .text.matmul_kernel       --------------------------
	.section	.text.matmul_kernel,"ax",@progbits
	.sectioninfo	@"SHI_REGISTERS=240"
	.align	128
        .global         matmul_kernel
        .type           matmul_kernel,@function
        .size           matmul_kernel,(.L_x_3 - matmul_kernel)
        .other          matmul_kernel,@"STO_CUDA_ENTRY STV_DEFAULT"
matmul_kernel:
.text.matmul_kernel:
[----:B------:R-:W-:Y:S02]  /*0000*/  IMAD.MOV.U32 R1, RZ, RZ, c[0x0][0x28] ;  /* 0x00000a00ff017624 */ /* 0x000fe400078e00ff */
[----:B------:R-:W-:Y:S01]  /*0010*/  IMAD.MOV.U32 R0, RZ, RZ, c[0x0][0x17c] ;  /* 0x00005f00ff007624 */ /* 0x000fe200078e00ff */
[----:B------:R-:W1:Y:S01]  /*0020*/  S2R R5, SR_CTAID.X ;  /* 0x0000000000057919 */ /* 0x000e620000002500 */
[----:B------:R-:W-:Y:S01]  /*0030*/  UMOV UR5, 0x1f ;  /* 0x0000001f00057882 */ /* 0x000fe20000000000 */
[----:B------:R-:W-:Y:S01]  /*0040*/  IABS R75, c[0x0][0x178] ;  /* 0x00005e00004b7a13 */ /* 0x000fe20000000000 */
[----:B------:R-:W-:Y:S01]  /*0050*/  ULDC UR9, c[0x0][0x180] ;  /* 0x0000600000097ab9 */ /* 0x000fe20000000800 */
[----:B------:R-:W-:Y:S01]  /*0060*/  IADD3 R0, R0, 0x7f, RZ ;  /* 0x0000007f00007810 */ /* 0x000fe20007ffe0ff */
[----:B------:R-:W2:Y:S01]  /*0070*/  S2R R181, SR_TID.X ;  /* 0x0000000000b57919 */ /* 0x000ea20000002100 */
[----:B------:R-:W-:Y:S01]  /*0080*/  UIADD3 UR5, UR5, UR9, URZ ;  /* 0x0000000905057290 */ /* 0x000fe2000fffe03f */
[----:B------:R-:W-:Y:S01]  /*0090*/  IMAD.MOV.U32 R50, RZ, RZ, c[0x0][0x188] ;  /* 0x00006200ff327624 */ /* 0x000fe200078e00ff */
[----:B------:R-:W-:Y:S01]  /*00a0*/  SHF.R.S32.HI R3, RZ, 0x1f, R0 ;  /* 0x0000001fff037819 */ /* 0x000fe20000011400 */
[----:B------:R-:W-:-:S02]  /*00b0*/  UIADD3 UR8, UR9, -0x20, URZ ;  /* 0xffffffe009087890 */ /* 0x000fc4000fffe03f */
[----:B------:R-:W-:Y:S01]  /*00c0*/  UISETP.GT.AND UP1, UPT, UR5, 0x3f, UPT ;  /* 0x0000003f0500788c */ /* 0x000fe2000bf24270 */
[----:B------:R-:W-:Y:S01]  /*00d0*/  LEA.HI R3, R3, R0, RZ, 0x7 ;  /* 0x0000000003037211 */ /* 0x000fe200078f38ff */
[----:B------:R-:W-:Y:S02]  /*00e0*/  UISETP.GT.AND UP0, UPT, UR5, 0x1f, UPT ;  /* 0x0000001f0500788c */ /* 0x000fe4000bf04270 */
[----:B------:R-:W-:Y:S01]  /*00f0*/  ULDC.64 UR14, c[0x0][0x118] ;  /* 0x00004600000e7ab9 */ /* 0x000fe20000000a00 */
[----:B------:R-:W-:Y:S01]  /*0100*/  SHF.R.S32.HI R3, RZ, 0x7, R3 ;  /* 0x00000007ff037819 */ /* 0x000fe20000011403 */
[----:B------:R-:W-:Y:S02]  /*0110*/  USEL UR4, URZ, 0x4, !UP0 ;  /* 0x000000043f047887 */ /* 0x000fe4000c000000 */
[----:B------:R-:W-:Y:S02]  /*0120*/  ULDC.64 UR6, c[0x0][0x188] ;  /* 0x0000620000067ab9 */ /* 0x000fe40000000a00 */
[----:B------:R-:W-:Y:S01]  /*0130*/  IMAD.SHL.U32 R4, R3, 0x8, RZ ;  /* 0x0000000803047824 */ /* 0x000fe200078e00ff */
[----:B------:R-:W-:Y:S01]  /*0140*/  USHF.L.U32 UR6, UR6, 0x5, URZ ;  /* 0x0000000506067899 */ /* 0x000fe2000800063f */
[----:B------:R-:W-:Y:S01]  /*0150*/  IMAD.U32 R146, RZ, RZ, UR4 ;  /* 0x00000004ff927e24 */ /* 0x000fe2000f8e00ff */
[----:B-1----:R-:W-:Y:S01]  /*0160*/  IABS R8, R5 ;  /* 0x0000000500087213 */ /* 0x002fe20000000000 */
[----:B------:R-:W-:Y:S01]  /*0170*/  USHF.L.U32 UR7, UR7, 0x5, URZ ;  /* 0x0000000507077899 */ /* 0x000fe2000800063f */
[-C--:B------:R-:W-:Y:S01]  /*0180*/  IABS R7, R4.reuse ;  /* 0x0000000400077213 */ /* 0x080fe20000000000 */
[----:B------:R-:W-:Y:S01]  /*0190*/  UISETP.GE.AND UP0, UPT, UR5, 0x20, UPT ;  /* 0x000000200500788c */ /* 0x000fe2000bf06270 */
[----:B------:R-:W-:Y:S01]  /*01a0*/  IABS R10, R4 ;  /* 0x00000004000a7213 */ /* 0x000fe20000000000 */
[----:B------:R-:W-:Y:S01]  /*01b0*/  IMAD.U32 R159, RZ, RZ, UR6 ;  /* 0x00000006ff9f7e24 */ /* 0x000fe2000f8e00ff */
[----:B------:R-:W1:Y:S01]  /*01c0*/  I2F.RP R0, R7 ;  /* 0x0000000700007306 */ /* 0x000e620000209400 */
[----:B--2---:R-:W-:Y:S01]  /*01d0*/  SHF.R.S32.HI R202, RZ, 0x6, R181 ;  /* 0x00000006ffca7819 */ /* 0x004fe200000114b5 */
[----:B------:R-:W-:Y:S01]  /*01e0*/  IMAD.U32 R161, RZ, RZ, UR6 ;  /* 0x00000006ffa17e24 */ /* 0x000fe2000f8e00ff */
[C---:B------:R-:W-:Y:S01]  /*01f0*/  LOP3.LUT R203, R181.reuse, 0x1f, RZ, 0xc0, !PT ;  /* 0x0000001fb5cb7812 */ /* 0x040fe200078ec0ff */
[C---:B------:R-:W-:Y:S01]  /*0200*/  IMAD.SHL.U32 R185, R181.reuse, 0x400, RZ ;  /* 0x00000400b5b97824 */ /* 0x040fe200078e00ff */
[----:B------:R-:W-:Y:S01]  /*0210*/  SGXT R202, R202, 0x1 ;  /* 0x00000001caca781a */ /* 0x000fe20000000200 */
[C---:B------:R-:W-:Y:S01]  /*0220*/  IMAD.SHL.U32 R183, R181.reuse, 0x20, RZ ;  /* 0x00000020b5b77824 */ /* 0x040fe200078e00ff */
[----:B------:R-:W-:-:S02]  /*0230*/  LOP3.LUT R15, R181, 0x60, RZ, 0xc0, !PT ;  /* 0x00000060b50f7812 */ /* 0x000fc400078ec0ff */
[----:B------:R-:W-:Y:S02]  /*0240*/  SHF.R.U32.HI R233, RZ, 0x6, R181 ;  /* 0x00000006ffe97819 */ /* 0x000fe400000116b5 */
[----:B------:R-:W2:Y:S01]  /*0250*/  R2UR UR13, R15 ;  /* 0x000000000f0d73c2 */ /* 0x000ea200000e0000 */
[----:B------:R-:W-:Y:S02]  /*0260*/  LOP3.LUT R232, R181, 0x7f, RZ, 0xc0, !PT ;  /* 0x0000007fb5e87812 */ /* 0x000fe400078ec0ff */
[----:B------:R-:W-:Y:S01]  /*0270*/  SGXT.U32 R233, R233, 0x1 ;  /* 0x00000001e9e9781a */ /* 0x000fe20000000000 */
[----:B-1----:R-:W1:Y:S02]  /*0280*/  MUFU.RCP R0, R0 ;  /* 0x0000000000007308 */ /* 0x002e640000001000 */
[----:B------:R-:W-:Y:S01]  /*0290*/  IMAD.SHL.U32 R200, R232, 0x4, RZ ;  /* 0x00000004e8c87824 */ /* 0x000fe200078e00ff */
[C---:B------:R-:W-:Y:S02]  /*02a0*/  LOP3.LUT R230, R233.reuse, 0x4, RZ, 0xfc, !PT ;  /* 0x00000004e9e67812 */ /* 0x040fe400078efcff */
[----:B------:R-:W-:-:S02]  /*02b0*/  LOP3.LUT R228, R233, 0x8, RZ, 0xfc, !PT ;  /* 0x00000008e9e47812 */ /* 0x000fc400078efcff */
[C---:B------:R-:W-:Y:S02]  /*02c0*/  LOP3.LUT R224, R233.reuse, 0xc, RZ, 0xfc, !PT ;  /* 0x0000000ce9e07812 */ /* 0x040fe400078efcff */
[C---:B------:R-:W-:Y:S02]  /*02d0*/  LOP3.LUT R220, R233.reuse, 0x10, RZ, 0xfc, !PT ;  /* 0x00000010e9dc7812 */ /* 0x040fe400078efcff */
[C---:B------:R-:W-:Y:S02]  /*02e0*/  LOP3.LUT R216, R233.reuse, 0x14, RZ, 0xfc, !PT ;  /* 0x00000014e9d87812 */ /* 0x040fe400078efcff */
[C---:B------:R-:W-:Y:S02]  /*02f0*/  LOP3.LUT R212, R233.reuse, 0x18, RZ, 0xfc, !PT ;  /* 0x00000018e9d47812 */ /* 0x040fe400078efcff */
[C---:B------:R-:W-:Y:S02]  /*0300*/  LOP3.LUT R208, R233.reuse, 0x1c, RZ, 0xfc, !PT ;  /* 0x0000001ce9d07812 */ /* 0x040fe400078efcff */
[----:B-1----:R-:W-:Y:S01]  /*0310*/  IADD3 R2, R0, 0xffffffe, RZ ;  /* 0x0ffffffe00027810 */ /* 0x002fe20007ffe0ff */
[----:B------:R-:W-:Y:S01]  /*0320*/  IMAD.MOV R0, RZ, RZ, -R10 ;  /* 0x000000ffff007224 */ /* 0x000fe200078e0a0a */
[C---:B------:R-:W-:Y:S01]  /*0330*/  LOP3.LUT R231, R233.reuse, 0x2, RZ, 0xfc, !PT ;  /* 0x00000002e9e77812 */ /* 0x040fe200078efcff */
[----:B--2---:R-:W-:Y:S01]  /*0340*/  USHF.R.U32.HI UR4, URZ, 0x1, UR13 ;  /* 0x000000013f047899 */ /* 0x004fe2000801160d */
[----:B------:R1:W2:Y:S01]  /*0350*/  F2I.FTZ.U32.TRUNC.NTZ R3, R2 ;  /* 0x0000000200037305 */ /* 0x0002a2000021f000 */
[----:B------:R-:W-:-:S02]  /*0360*/  LOP3.LUT R229, R233, 0x6, RZ, 0xfc, !PT ;  /* 0x00000006e9e57812 */ /* 0x000fc400078efcff */
[C---:B------:R-:W-:Y:S02]  /*0370*/  LOP3.LUT R222, R233.reuse, 0xe, RZ, 0xfc, !PT ;  /* 0x0000000ee9de7812 */ /* 0x040fe400078efcff */
[C---:B------:R-:W-:Y:S02]  /*0380*/  LOP3.LUT R218, R233.reuse, 0x12, RZ, 0xfc, !PT ;  /* 0x00000012e9da7812 */ /* 0x040fe400078efcff */
[C---:B------:R-:W-:Y:S01]  /*0390*/  LOP3.LUT R210, R233.reuse, 0x1a, RZ, 0xfc, !PT ;  /* 0x0000001ae9d27812 */ /* 0x040fe200078efcff */
[----:B-1----:R-:W-:Y:S01]  /*03a0*/  IMAD.MOV.U32 R2, RZ, RZ, RZ ;  /* 0x000000ffff027224 */ /* 0x002fe200078e00ff */
[C---:B------:R-:W-:Y:S02]  /*03b0*/  LOP3.LUT R206, R233.reuse, 0x1e, RZ, 0xfc, !PT ;  /* 0x0000001ee9ce7812 */ /* 0x040fe400078efcff */
[C---:B------:R-:W-:Y:S02]  /*03c0*/  LOP3.LUT R226, R233.reuse, 0xa, RZ, 0xfc, !PT ;  /* 0x0000000ae9e27812 */ /* 0x040fe400078efcff */
[----:B------:R-:W-:Y:S01]  /*03d0*/  LOP3.LUT R214, R233, 0x16, RZ, 0xfc, !PT ;  /* 0x00000016e9d67812 */ /* 0x000fe200078efcff */
[----:B--2---:R-:W-:Y:S01]  /*03e0*/  IMAD.MOV R6, RZ, RZ, -R3 ;  /* 0x000000ffff067224 */ /* 0x004fe200078e0a03 */
[----:B------:R-:W-:-:S03]  /*03f0*/  LOP3.LUT R200, R200, UR4, RZ, 0x3c, !PT ;  /* 0x00000004c8c87c12 */ /* 0x000fc6000f8e3cff */
[----:B------:R-:W-:Y:S01]  /*0400*/  IMAD R9, R6, R7, RZ ;  /* 0x0000000706097224 */ /* 0x000fe200078e02ff */
[----:B------:R-:W-:Y:S01]  /*0410*/  LOP3.LUT R199, R200, 0x40, RZ, 0x3c, !PT ;  /* 0x00000040c8c77812 */ /* 0x000fe200078e3cff */
[----:B------:R-:W-:Y:S02]  /*0420*/  IMAD.MOV.U32 R6, RZ, RZ, R8 ;  /* 0x000000ffff067224 */ /* 0x000fe400078e0008 */
[----:B------:R-:W-:-:S06]  /*0430*/  IMAD.HI.U32 R3, R3, R9, R2 ;  /* 0x0000000903037227 */ /* 0x000fcc00078e0002 */
[----:B------:R-:W-:-:S04]  /*0440*/  IMAD.HI.U32 R3, R3, R6, RZ ;  /* 0x0000000603037227 */ /* 0x000fc800078e00ff */
[----:B------:R-:W-:-:S05]  /*0450*/  IMAD R0, R3, R0, R6 ;  /* 0x0000000003007224 */ /* 0x000fca00078e0206 */
[----:B------:R-:W-:-:S13]  /*0460*/  ISETP.GT.U32.AND P1, PT, R7, R0, PT ;  /* 0x000000000700720c */ /* 0x000fda0003f24070 */
[----:B------:R-:W-:Y:S01]  /*0470*/  @!P1 IMAD.IADD R0, R0, 0x1, -R7 ;  /* 0x0000000100009824 */ /* 0x000fe200078e0a07 */
[----:B------:R-:W-:Y:S02]  /*0480*/  @!P1 IADD3 R3, R3, 0x1, RZ ;  /* 0x0000000103039810 */ /* 0x000fe40007ffe0ff */
[----:B------:R-:W-:Y:S02]  /*0490*/  ISETP.NE.AND P1, PT, R4, RZ, PT ;  /* 0x000000ff0400720c */ /* 0x000fe40003f25270 */
[----:B------:R-:W-:Y:S02]  /*04a0*/  ISETP.GE.U32.AND P0, PT, R0, R7, PT ;  /* 0x000000070000720c */ /* 0x000fe40003f06070 */
[----:B------:R-:W-:-:S04]  /*04b0*/  LOP3.LUT R0, R5, R4, RZ, 0x3c, !PT ;  /* 0x0000000405007212 */ /* 0x000fc800078e3cff */
[----:B------:R-:W-:Y:S01]  /*04c0*/  ISETP.GE.AND P2, PT, R0, RZ, PT ;  /* 0x000000ff0000720c */ /* 0x000fe20003f46270 */
[----:B------:R-:W-:-:S05]  /*04d0*/  IMAD.MOV.U32 R0, RZ, RZ, c[0x0][0x178] ;  /* 0x00005e00ff007624 */ /* 0x000fca00078e00ff */
[----:B------:R-:W-:Y:S02]  /*04e0*/  IADD3 R0, R0, 0x3f, RZ ;  /* 0x0000003f00007810 */ /* 0x000fe40007ffe0ff */
[----:B------:R-:W-:-:S05]  /*04f0*/  @P0 IADD3 R3, R3, 0x1, RZ ;  /* 0x0000000103030810 */ /* 0x000fca0007ffe0ff */
[----:B------:R-:W-:Y:S01]  /*0500*/  IMAD.MOV.U32 R2, RZ, RZ, R3 ;  /* 0x000000ffff027224 */ /* 0x000fe200078e0003 */
[----:B------:R-:W-:-:S03]  /*0510*/  SHF.R.S32.HI R3, RZ, 0x1f, R0 ;  /* 0x0000001fff037819 */ /* 0x000fc60000011400 */
[----:B------:R-:W-:Y:S01]  /*0520*/  @!P2 IMAD.MOV R2, RZ, RZ, -R2 ;  /* 0x000000ffff02a224 */ /* 0x000fe200078e0a02 */
[----:B------:R-:W-:Y:S02]  /*0530*/  @!P1 LOP3.LUT R2, RZ, R4, RZ, 0x33, !PT ;  /* 0x00000004ff029212 */ /* 0x000fe400078e33ff */
[----:B------:R-:W-:-:S03]  /*0540*/  LEA.HI R3, R3, R0, RZ, 0x6 ;  /* 0x0000000003037211 */ /* 0x000fc600078f30ff */
[----:B------:R-:W-:Y:S02]  /*0550*/  IMAD.SHL.U32 R16, R2, 0x8, RZ ;  /* 0x0000000802107824 */ /* 0x000fe400078e00ff */
[----:B------:R-:W-:-:S03]  /*0560*/  IMAD.MOV R2, RZ, RZ, -R2 ;  /* 0x000000ffff027224 */ /* 0x000fc600078e0a02 */
[----:B------:R-:W-:Y:S01]  /*0570*/  LEA.HI.SX32 R3, R3, -R16, 0x1a ;  /* 0x8000001003037211 */ /* 0x000fe200078fd2ff */
[----:B------:R-:W-:Y:S01]  /*0580*/  IMAD R12, R4, R2, R5 ;  /* 0x00000002040c7224 */ /* 0x000fe200078e0205 */
[----:B------:R-:W-:Y:S01]  /*0590*/  IABS R4, c[0x0][0x17c] ;  /* 0x00005f0000047a13 */ /* 0x000fe20000000000 */
[----:B------:R-:W-:Y:S01]  /*05a0*/  IMAD.MOV.U32 R2, RZ, RZ, RZ ;  /* 0x000000ffff027224 */ /* 0x000fe200078e00ff */
[----:B------:R-:W-:-:S04]  /*05b0*/  IMNMX R13, R3, 0x8, PT ;  /* 0x00000008030d7817 */ /* 0x000fc80003800200 */
[-C--:B------:R-:W-:Y:S02]  /*05c0*/  IABS R7, R13.reuse ;  /* 0x0000000d00077213 */ /* 0x080fe40000000000 */
[----:B------:R-:W-:Y:S02]  /*05d0*/  IABS R8, R13 ;  /* 0x0000000d00087213 */ /* 0x000fe40000000000 */
[----:B------:R-:W1:Y:S08]  /*05e0*/  I2F.RP R0, R7 ;  /* 0x0000000700007306 */ /* 0x000e700000209400 */
[----:B-1----:R-:W1:Y:S02]  /*05f0*/  MUFU.RCP R0, R0 ;  /* 0x0000000000007308 */ /* 0x002e640000001000 */
[----:B-1----:R-:W-:Y:S01]  /*0600*/  IADD3 R3, R0, 0xffffffe, RZ ;  /* 0x0ffffffe00037810 */ /* 0x002fe20007ffe0ff */
[----:B------:R-:W-:-:S05]  /*0610*/  IMAD.MOV R0, RZ, RZ, -R8 ;  /* 0x000000ffff007224 */ /* 0x000fca00078e0a08 */
[----:B------:R-:W1:Y:S02]  /*0620*/  F2I.FTZ.U32.TRUNC.NTZ R3, R3 ;  /* 0x0000000300037305 */ /* 0x000e64000021f000 */
[----:B-1----:R-:W-:-:S04]  /*0630*/  IMAD.MOV R6, RZ, RZ, -R3 ;  /* 0x000000ffff067224 */ /* 0x002fc800078e0a03 */
[----:B------:R-:W-:Y:S01]  /*0640*/  IMAD R5, R6, R7, RZ ;  /* 0x0000000706057224 */ /* 0x000fe200078e02ff */
[----:B------:R-:W-:-:S03]  /*0650*/  IABS R6, R12 ;  /* 0x0000000c00067213 */ /* 0x000fc60000000000 */
[----:B------:R-:W-:Y:S02]  /*0660*/  IMAD.HI.U32 R2, R3, R5, R2 ;  /* 0x0000000503027227 */ /* 0x000fe400078e0002 */
[----:B------:R-:W1:Y:S02]  /*0670*/  I2F.RP R3, R4 ;  /* 0x0000000400037306 */ /* 0x000e640000209400 */
[----:B------:R-:W-:-:S04]  /*0680*/  IMAD.MOV.U32 R5, RZ, RZ, R6 ;  /* 0x000000ffff057224 */ /* 0x000fc800078e0006 */
[----:B------:R-:W-:-:S04]  /*0690*/  IMAD.HI.U32 R2, R2, R5, RZ ;  /* 0x0000000502027227 */ /* 0x000fc800078e00ff */
[----:B------:R-:W-:-:S05]  /*06a0*/  IMAD R0, R2, R0, R5 ;  /* 0x0000000002007224 */ /* 0x000fca00078e0205 */
[----:B------:R-:W-:Y:S01]  /*06b0*/  ISETP.GT.U32.AND P1, PT, R7, R0, PT ;  /* 0x000000000700720c */ /* 0x000fe20003f24070 */
[----:B-1----:R-:W1:-:S12]  /*06c0*/  MUFU.RCP R3, R3 ;  /* 0x0000000300037308 */ /* 0x002e580000001000 */
[----:B------:R-:W-:Y:S01]  /*06d0*/  @!P1 IMAD.IADD R0, R0, 0x1, -R7 ;  /* 0x0000000100009824 */ /* 0x000fe200078e0a07 */
[----:B------:R-:W-:Y:S02]  /*06e0*/  @!P1 IADD3 R2, R2, 0x1, RZ ;  /* 0x0000000102029810 */ /* 0x000fe40007ffe0ff */
[----:B------:R-:W-:Y:S02]  /*06f0*/  ISETP.NE.AND P1, PT, R13, RZ, PT ;  /* 0x000000ff0d00720c */ /* 0x000fe40003f25270 */
[----:B------:R-:W-:Y:S02]  /*0700*/  ISETP.GE.U32.AND P0, PT, R0, R7, PT ;  /* 0x000000070000720c */ /* 0x000fe40003f06070 */
[----:B------:R-:W-:Y:S02]  /*0710*/  LOP3.LUT R0, R12, R13, RZ, 0x3c, !PT ;  /* 0x0000000d0c007212 */ /* 0x000fe400078e3cff */
[----:B-1----:R-:W-:Y:S02]  /*0720*/  IADD3 R6, R3, 0xffffffe, RZ ;  /* 0x0ffffffe03067810 */ /* 0x002fe40007ffe0ff */
[----:B------:R-:W-:-:S02]  /*0730*/  ISETP.GE.AND P2, PT, R0, RZ, PT ;  /* 0x000000ff0000720c */ /* 0x000fc40003f46270 */
[----:B------:R1:W2:Y:S01]  /*0740*/  F2I.FTZ.U32.TRUNC.NTZ R7, R6 ;  /* 0x0000000600077305 */ /* 0x0002a2000021f000 */
[----:B------:R-:W-:-:S04]  /*0750*/  SHF.R.U32.HI R3, RZ, 0x5, R181 ;  /* 0x00000005ff037819 */ /* 0x000fc800000116b5 */
[----:B------:R-:W-:Y:S02]  /*0760*/  @P0 IADD3 R2, R2, 0x1, RZ ;  /* 0x0000000102020810 */ /* 0x000fe40007ffe0ff */
[----:B------:R-:W-:Y:S01]  /*0770*/  SGXT.U32 R3, R3, 0x2 ;  /* 0x000000020303781a */ /* 0x000fe20000000000 */
[----:B-1----:R-:W-:Y:S01]  /*0780*/  IMAD.MOV.U32 R6, RZ, RZ, RZ ;  /* 0x000000ffff067224 */ /* 0x002fe200078e00ff */
[----:B------:R-:W-:Y:S01]  /*0790*/  ISETP.GE.AND P0, PT, R203, UR8, PT ;  /* 0x00000008cb007c0c */ /* 0x000fe2000bf06270 */
[----:B------:R-:W-:-:S04]  /*07a0*/  IMAD.MOV.U32 R14, RZ, RZ, R2 ;  /* 0x000000ffff0e7224 */ /* 0x000fc800078e0002 */
[----:B------:R-:W-:Y:S01]  /*07b0*/  @!P2 IMAD.MOV R14, RZ, RZ, -R14 ;  /* 0x000000ffff0ea224 */ /* 0x000fe200078e0a0e */
[----:B------:R-:W-:Y:S01]  /*07c0*/  @!P1 LOP3.LUT R14, RZ, R13, RZ, 0x33, !PT ;  /* 0x0000000dff0e9212 */ /* 0x000fe200078e33ff */
[----:B--2---:R-:W-:Y:S01]  /*07d0*/  IMAD.MOV R9, RZ, RZ, -R7 ;  /* 0x000000ffff097224 */ /* 0x004fe200078e0a07 */
[----:B------:R-:W-:Y:S02]  /*07e0*/  PLOP3.LUT P2, PT, PT, PT, UP1, 0x80, 0x0 ;  /* 0x000000000000781c */ /* 0x000fe40003f4f018 */
[----:B------:R-:W-:Y:S01]  /*07f0*/  ISETP.GE.AND P1, PT, R233, c[0x0][0x180], PT ;  /* 0x00006000e9007a0c */ /* 0x000fe20003f26270 */
[----:B------:R-:W-:Y:S02]  /*0800*/  IMAD.SHL.U32 R2, R14, 0x80, RZ ;  /* 0x000000800e027824 */ /* 0x000fe400078e00ff */
[----:B------:R-:W-:-:S03]  /*0810*/  IMAD R9, R9, R4, RZ ;  /* 0x0000000409097224 */ /* 0x000fc600078e02ff */
[----:B------:R-:W-:Y:S01]  /*0820*/  LOP3.LUT R8, R2, R3, RZ, 0xfc, !PT ;  /* 0x0000000302087212 */ /* 0x000fe200078efcff */
[----:B------:R-:W-:Y:S01]  /*0830*/  IMAD.HI.U32 R9, R7, R9, R6 ;  /* 0x0000000907097227 */ /* 0x000fe200078e0006 */
[----:B------:R-:W-:Y:S02]  /*0840*/  LOP3.LUT R3, R181, 0x3f, RZ, 0xc0, !PT ;  /* 0x0000003fb5037812 */ /* 0x000fe400078ec0ff */
[----:B------:R-:W-:Y:S02]  /*0850*/  IABS R6, R8 ;  /* 0x0000000800067213 */ /* 0x000fe40000000000 */
[C---:B------:R-:W-:Y:S01]  /*0860*/  LOP3.LUT R19, R8.reuse, 0x7c, RZ, 0xfc, !PT ;  /* 0x0000007c08137812 */ /* 0x040fe200078efcff */
[----:B------:R-:W-:Y:S01]  /*0870*/  IMAD.SHL.U32 R7, R3, 0x4, RZ ;  /* 0x0000000403077824 */ /* 0x000fe200078e00ff */
[----:B------:R-:W-:Y:S01]  /*0880*/  LOP3.LUT R18, R8, 0x4, RZ, 0xfc, !PT ;  /* 0x0000000408127812 */ /* 0x000fe200078efcff */
[----:B------:R-:W-:Y:S01]  /*0890*/  IMAD.HI.U32 R0, R9, R6, RZ ;  /* 0x0000000609007227 */ /* 0x000fe200078e00ff */
[----:B------:R-:W-:-:S02]  /*08a0*/  IABS R17, R19 ;  /* 0x0000001300117213 */ /* 0x000fc40000000000 */
[----:B------:R-:W-:Y:S01]  /*08b0*/  IABS R10, R18 ;  /* 0x00000012000a7213 */ /* 0x000fe20000000000 */
[----:B------:R-:W-:Y:S01]  /*08c0*/  IMAD.MOV R11, RZ, RZ, -R0 ;  /* 0x000000ffff0b7224 */ /* 0x000fe200078e0a00 */
[----:B------:R-:W-:Y:S01]  /*08d0*/  LOP3.LUT R202, R7, 0x120, R202, 0x78, !PT ;  /* 0x0000012007ca7812 */ /* 0x000fe200078e78ca */
[C---:B------:R-:W-:Y:S01]  /*08e0*/  IMAD.HI.U32 R0, R9.reuse, R17, RZ ;  /* 0x0000001109007227 */ /* 0x040fe200078e00ff */
[C---:B------:R-:W-:Y:S02]  /*08f0*/  LOP3.LUT R15, R8.reuse, 0x8, RZ, 0xfc, !PT ;  /* 0x00000008080f7812 */ /* 0x040fe400078efcff */
[C---:B------:R-:W-:Y:S01]  /*0900*/  LOP3.LUT R20, R8.reuse, 0xc, RZ, 0xfc, !PT ;  /* 0x0000000c08147812 */ /* 0x040fe200078efcff */
[----:B------:R-:W-:Y:S01]  /*0910*/  IMAD.HI.U32 R5, R9, R10, RZ ;  /* 0x0000000a09057227 */ /* 0x000fe200078e00ff */
[C---:B------:R-:W-:Y:S02]  /*0920*/  LOP3.LUT R22, R8.reuse, 0x18, RZ, 0xfc, !PT ;  /* 0x0000001808167812 */ /* 0x040fe400078efcff */
[----:B------:R-:W-:Y:S01]  /*0930*/  LOP3.LUT R24, R8, 0x1c, RZ, 0xfc, !PT ;  /* 0x0000001c08187812 */ /* 0x000fe200078efcff */
[----:B------:R-:W-:Y:S01]  /*0940*/  IMAD.MOV R0, RZ, RZ, -R0 ;  /* 0x000000ffff007224 */ /* 0x000fe200078e0a00 */
[----:B------:R-:W-:Y:S01]  /*0950*/  IABS R27, R22 ;  /* 0x00000016001b7213 */ /* 0x000fe20000000000 */
[----:B------:R-:W-:Y:S01]  /*0960*/  IMAD.MOV R7, RZ, RZ, -R5 ;  /* 0x000000ffff077224 */ /* 0x000fe200078e0a05 */
[----:B------:R-:W-:Y:S01]  /*0970*/  IABS R29, R24 ;  /* 0x00000018001d7213 */ /* 0x000fe20000000000 */
[C---:B------:R-:W-:Y:S01]  /*0980*/  IMAD R17, R4.reuse, R0, R17 ;  /* 0x0000000004117224 */ /* 0x040fe200078e0211 */
[----:B------:R-:W-:Y:S01]  /*0990*/  SEL R0, RZ, 0x4, P0 ;  /* 0x00000004ff007807 */ /* 0x000fe20000000000 */
[C---:B------:R-:W-:Y:S01]  /*09a0*/  IMAD R5, R4.reuse, R11, R6 ;  /* 0x0000000b04057224 */ /* 0x040fe200078e0206 */
[----:B------:R-:W-:Y:S01]  /*09b0*/  IABS R11, R15 ;  /* 0x0000000f000b7213 */ /* 0x000fe20000000000 */
[----:B------:R-:W-:Y:S01]  /*09c0*/  IMAD R7, R4, R7, R10 ;  /* 0x0000000704077224 */ /* 0x000fe200078e020a */
[----:B------:R-:W-:Y:S01]  /*09d0*/  SEL R0, R0, RZ, P2 ;  /* 0x000000ff00007207 */ /* 0x000fe20001000000 */
[----:B------:R-:W-:Y:S01]  /*09e0*/  IMAD.MOV R6, RZ, RZ, -R14 ;  /* 0x000000ffff067224 */ /* 0x000fe200078e0a0e */
[----:B------:R-:W-:-:S02]  /*09f0*/  ISETP.GT.U32.AND P2, PT, R4, R5, PT ;  /* 0x000000050400720c */ /* 0x000fc40003f44070 */
[----:B------:R-:W-:Y:S01]  /*0a00*/  ISETP.NE.U32.AND P0, PT, R0, RZ, PT ;  /* 0x000000ff0000720c */ /* 0x000fe20003f05070 */
[----:B------:R-:W-:Y:S01]  /*0a10*/  IMAD.HI.U32 R0, R9, R11, RZ ;  /* 0x0000000b09007227 */ /* 0x000fe200078e00ff */
[----:B------:R-:W-:Y:S02]  /*0a20*/  SEL R10, R146, RZ, !P1 ;  /* 0x000000ff920a7207 */ /* 0x000fe40004800000 */
[C---:B------:R-:W-:Y:S02]  /*0a30*/  ISETP.GT.U32.AND P3, PT, R4.reuse, R17, PT ;  /* 0x000000110400720c */ /* 0x040fe40003f64070 */
[----:B------:R-:W-:Y:S02]  /*0a40*/  ISETP.GT.U32.AND P4, PT, R4, R7, PT ;  /* 0x000000070400720c */ /* 0x000fe40003f84070 */
[----:B------:R-:W-:Y:S01]  /*0a50*/  ISETP.NE.U32.AND P1, PT, R10, RZ, PT ;  /* 0x000000ff0a00720c */ /* 0x000fe20003f25070 */
[----:B------:R-:W-:Y:S01]  /*0a60*/  IMAD.MOV R10, RZ, RZ, -R0 ;  /* 0x000000ffff0a7224 */ /* 0x000fe200078e0a00 */
[C---:B------:R-:W-:Y:S01]  /*0a70*/  LOP3.LUT R26, R8.reuse, 0x20, RZ, 0xfc, !PT ;  /* 0x00000020081a7812 */ /* 0x040fe200078efcff */
[----:B------:R-:W-:Y:S01]  /*0a80*/  IMAD R0, R13, R6, R12 ;  /* 0x000000060d007224 */ /* 0x000fe200078e020c */
[----:B------:R-:W-:Y:S01]  /*0a90*/  IABS R13, R20 ;  /* 0x00000014000d7213 */ /* 0x000fe20000000000 */
[--C-:B------:R-:W-:Y:S01]  /*0aa0*/  @!P2 IMAD.IADD R5, R5, 0x1, -R4.reuse ;  /* 0x000000010505a824 */ /* 0x100fe200078e0a04 */
[----:B------:R-:W-:Y:S01]  /*0ab0*/  LOP3.LUT R12, R8, 0x10, RZ, 0xfc, !PT ;  /* 0x00000010080c7812 */ /* 0x000fe200078efcff */
[----:B------:R-:W-:Y:S01]  /*0ac0*/  IMAD R11, R4, R10, R11 ;  /* 0x0000000a040b7224 */ /* 0x000fe200078e020b */
[----:B------:R-:W-:Y:S01]  /*0ad0*/  ISETP.GE.AND P2, PT, R18, RZ, PT ;  /* 0x000000ff1200720c */ /* 0x000fe20003f46270 */
[--C-:B------:R-:W-:Y:S01]  /*0ae0*/  @!P3 IMAD.IADD R17, R17, 0x1, -R4.reuse ;  /* 0x000000011111b824 */ /* 0x100fe200078e0a04 */
[C---:B------:R-:W-:Y:S01]  /*0af0*/  ISETP.GT.U32.AND P5, PT, R4.reuse, R5, PT ;  /* 0x000000050400720c */ /* 0x040fe20003fa4070 */
[----:B------:R-:W-:Y:S01]  /*0b00*/  @!P4 IMAD.IADD R7, R7, 0x1, -R4 ;  /* 0x000000010707c824 */ /* 0x000fe200078e0a04 */
[C---:B------:R-:W-:Y:S01]  /*0b10*/  ISETP.GT.U32.AND P6, PT, R4.reuse, R11, PT ;  /* 0x0000000b0400720c */ /* 0x040fe20003fc4070 */
[----:B------:R-:W-:Y:S01]  /*0b20*/  IMAD.HI.U32 R6, R9, R13, RZ ;  /* 0x0000000d09067227 */ /* 0x000fe200078e00ff */
[----:B------:R-:W-:-:S02]  /*0b30*/  ISETP.GT.U32.AND P3, PT, R4, R17, PT ;  /* 0x000000110400720c */ /* 0x000fc40003f64070 */
[----:B------:R-:W-:Y:S01]  /*0b40*/  ISETP.GT.U32.AND P4, PT, R4, R7, PT ;  /* 0x000000070400720c */ /* 0x000fe20003f84070 */
[----:B------:R-:W-:Y:S01]  /*0b50*/  IMAD.MOV R10, RZ, RZ, -R6 ;  /* 0x000000ffff0a7224 */ /* 0x000fe200078e0a06 */
[----:B------:R-:W-:Y:S01]  /*0b60*/  IABS R23, R12 ;  /* 0x0000000c00177213 */ /* 0x000fe20000000000 */
[----:B------:R-:W-:Y:S01]  /*0b70*/  IMAD.IADD R0, R16, 0x1, R0 ;  /* 0x0000000110007824 */ /* 0x000fe200078e0200 */
[----:B------:R-:W-:Y:S01]  /*0b80*/  LOP3.LUT R18, R8, 0x14, RZ, 0xfc, !PT ;  /* 0x0000001408127812 */ /* 0x000fe200078efcff */
[C---:B------:R-:W-:Y:S01]  /*0b90*/  IMAD R13, R4.reuse, R10, R13 ;  /* 0x0000000a040d7224 */ /* 0x040fe200078e020d */
[----:B------:R-:W-:Y:S01]  /*0ba0*/  IABS R14, R26 ;  /* 0x0000001a000e7213 */ /* 0x000fe20000000000 */
[--C-:B------:R-:W-:Y:S01]  /*0bb0*/  @!P5 IMAD.IADD R5, R5, 0x1, -R4.reuse ;  /* 0x000000010505d824 */ /* 0x100fe200078e0a04 */
[----:B------:R-:W-:Y:S01]  /*0bc0*/  ISETP.GE.AND P5, PT, R19, RZ, PT ;  /* 0x000000ff1300720c */ /* 0x000fe20003fa6270 */
[----:B------:R-:W-:Y:S01]  /*0bd0*/  @!P6 IMAD.IADD R11, R11, 0x1, -R4 ;  /* 0x000000010b0be824 */ /* 0x000fe200078e0a04 */
[----:B------:R-:W-:Y:S01]  /*0be0*/  ISETP.GT.U32.AND P6, PT, R4, R13, PT ;  /* 0x0000000d0400720c */ /* 0x000fe20003fc4070 */
[----:B------:R-:W-:Y:S01]  /*0bf0*/  IMAD.HI.U32 R6, R9, R23, RZ ;  /* 0x0000001709067227 */ /* 0x000fe200078e00ff */
[----:B------:R-:W-:-:S02]  /*0c00*/  IABS R10, R18 ;  /* 0x00000012000a7213 */ /* 0x000fc40000000000 */
[----:B------:R-:W-:Y:S01]  /*0c10*/  LOP3.LUT R201, R202, 0x40, RZ, 0x3c, !PT ;  /* 0x00000040cac97812 */ /* 0x000fe200078e3cff */
[----:B------:R-:W-:Y:S01]  /*0c20*/  @!P3 IMAD.IADD R17, R17, 0x1, -R4 ;  /* 0x000000011111b824 */ /* 0x000fe200078e0a04 */
[----:B------:R-:W-:Y:S01]  /*0c30*/  ISETP.GE.AND P3, PT, R15, RZ, PT ;  /* 0x000000ff0f00720c */ /* 0x000fe20003f66270 */
[----:B------:R-:W-:Y:S02]  /*0c40*/  IMAD.MOV R6, RZ, RZ, -R6 ;  /* 0x000000ffff067224 */ /* 0x000fe400078e0a06 */
[----:B------:R-:W-:Y:S01]  /*0c50*/  @!P4 IMAD.IADD R7, R7, 0x1, -R4 ;  /* 0x000000010707c824 */ /* 0x000fe200078e0a04 */
[----:B------:R-:W-:Y:S01]  /*0c60*/  ISETP.GE.AND P4, PT, R8, RZ, PT ;  /* 0x000000ff0800720c */ /* 0x000fe20003f86270 */
[----:B------:R-:W-:Y:S02]  /*0c70*/  IMAD.MOV.U32 R15, RZ, RZ, R5 ;  /* 0x000000ffff0f7224 */ /* 0x000fe400078e0005 */
[----:B------:R-:W-:Y:S02]  /*0c80*/  IMAD R23, R4, R6, R23 ;  /* 0x0000000604177224 */ /* 0x000fe400078e0217 */
[----:B------:R-:W-:-:S02]  /*0c90*/  IMAD.MOV.U32 R5, RZ, RZ, R17 ;  /* 0x000000ffff057224 */ /* 0x000fc400078e0011 */
[----:B------:R-:W-:Y:S02]  /*0ca0*/  @!P6 IMAD.IADD R13, R13, 0x1, -R4 ;  /* 0x000000010d0de824 */ /* 0x000fe400078e0a04 */
[----:B------:R-:W-:Y:S01]  /*0cb0*/  @!P5 IMAD.MOV R5, RZ, RZ, -R5 ;  /* 0x000000ffff05d224 */ /* 0x000fe200078e0a05 */
[C---:B------:R-:W-:Y:S01]  /*0cc0*/  ISETP.GT.U32.AND P5, PT, R4.reuse, R23, PT ;  /* 0x000000170400720c */ /* 0x040fe20003fa4070 */
[----:B------:R-:W-:Y:S01]  /*0cd0*/  IMAD.HI.U32 R6, R9, R10, RZ ;  /* 0x0000000a09067227 */ /* 0x000fe200078e00ff */
[----:B------:R-:W-:-:S03]  /*0ce0*/  ISETP.GT.U32.AND P6, PT, R4, R13, PT ;  /* 0x0000000d0400720c */ /* 0x000fc60003fc4070 */
[----:B------:R-:W-:Y:S01]  /*0cf0*/  @!P4 IMAD.MOV R15, RZ, RZ, -R15 ;  /* 0x000000ffff0fc224 */ /* 0x000fe200078e0a0f */
[----:B------:R-:W-:Y:S01]  /*0d00*/  ISETP.GT.U32.AND P4, PT, R4, R11, PT ;  /* 0x0000000b0400720c */ /* 0x000fe20003f84070 */
[----:B------:R-:W-:Y:S02]  /*0d10*/  IMAD.MOV R19, RZ, RZ, -R6 ;  /* 0x000000ffff137224 */ /* 0x000fe400078e0a06 */
[----:B------:R-:W-:-:S04]  /*0d20*/  IMAD.HI.U32 R6, R9, R27, RZ ;  /* 0x0000001b09067227 */ /* 0x000fc800078e00ff */
[--C-:B------:R-:W-:Y:S02]  /*0d30*/  @!P5 IMAD.IADD R23, R23, 0x1, -R4.reuse ;  /* 0x000000011717d824 */ /* 0x100fe400078e0a04 */
[----:B------:R-:W-:Y:S02]  /*0d40*/  IMAD.MOV.U32 R17, RZ, RZ, R7 ;  /* 0x000000ffff117224 */ /* 0x000fe400078e0007 */
[----:B------:R-:W-:Y:S01]  /*0d50*/  @!P6 IMAD.IADD R13, R13, 0x1, -R4 ;  /* 0x000000010d0de824 */ /* 0x000fe200078e0a04 */
[----:B------:R-:W-:Y:S01]  /*0d60*/  ISETP.GE.AND P6, PT, R12, RZ, PT ;  /* 0x000000ff0c00720c */ /* 0x000fe20003fc6270 */
[C---:B------:R-:W-:Y:S01]  /*0d70*/  IMAD R7, R4.reuse, R19, R10 ;  /* 0x0000001304077224 */ /* 0x040fe200078e020a */
[----:B------:R-:W-:Y:S01]  /*0d80*/  ISETP.GT.U32.AND P5, PT, R4, R23, PT ;  /* 0x000000170400720c */ /* 0x000fe20003fa4070 */
[----:B------:R-:W-:-:S04]  /*0d90*/  IMAD.HI.U32 R10, R9, R29, RZ ;  /* 0x0000001d090a7227 */ /* 0x000fc800078e00ff */
[----:B------:R-:W-:Y:S01]  /*0da0*/  @!P4 IMAD.IADD R11, R11, 0x1, -R4 ;  /* 0x000000010b0bc824 */ /* 0x000fe200078e0a04 */
[C---:B------:R-:W-:Y:S01]  /*0db0*/  ISETP.GT.U32.AND P4, PT, R4.reuse, R7, PT ;  /* 0x000000070400720c */ /* 0x040fe20003f84070 */
[----:B------:R-:W-:Y:S02]  /*0dc0*/  IMAD.MOV R12, RZ, RZ, -R6 ;  /* 0x000000ffff0c7224 */ /* 0x000fe400078e0a06 */
[----:B------:R-:W-:Y:S02]  /*0dd0*/  IMAD.MOV R10, RZ, RZ, -R10 ;  /* 0x000000ffff0a7224 */ /* 0x000fe400078e0a0a */
[C---:B------:R-:W-:Y:S02]  /*0de0*/  IMAD R27, R4.reuse, R12, R27 ;  /* 0x0000000c041b7224 */ /* 0x040fe400078e021b */
[----:B------:R-:W-:Y:S02]  /*0df0*/  IMAD.MOV.U32 R19, RZ, RZ, R11 ;  /* 0x000000ffff137224 */ /* 0x000fe400078e000b */
[----:B------:R-:W-:-:S02]  /*0e00*/  IMAD R29, R4, R10, R29 ;  /* 0x0000000a041d7224 */ /* 0x000fc400078e021d */
[----:B------:R-:W-:Y:S01]  /*0e10*/  @!P3 IMAD.MOV R19, RZ, RZ, -R19 ;  /* 0x000000ffff13b224 */ /* 0x000fe200078e0a13 */
[C---:B------:R-:W-:Y:S01]  /*0e20*/  ISETP.GT.U32.AND P3, PT, R4.reuse, R27, PT ;  /* 0x0000001b0400720c */ /* 0x040fe20003f64070 */
[----:B------:R-:W-:Y:S01]  /*0e30*/  @!P5 IMAD.IADD R23, R23, 0x1, -R4 ;  /* 0x000000011717d824 */ /* 0x000fe200078e0a04 */
[----:B------:R-:W-:Y:S01]  /*0e40*/  ISETP.GT.U32.AND P5, PT, R4, R29, PT ;  /* 0x0000001d0400720c */ /* 0x000fe20003fa4070 */
[----:B------:R-:W-:Y:S01]  /*0e50*/  @!P2 IMAD.MOV R17, RZ, RZ, -R17 ;  /* 0x000000ffff11a224 */ /* 0x000fe200078e0a11 */
[----:B------:R-:W-:Y:S01]  /*0e60*/  ISETP.GE.AND P2, PT, R20, RZ, PT ;  /* 0x000000ff1400720c */ /* 0x000fe20003f46270 */
[----:B------:R-:W-:Y:S01]  /*0e70*/  IMAD.HI.U32 R6, R9, R14, RZ ;  /* 0x0000000e09067227 */ /* 0x000fe200078e00ff */
[----:B------:R-:W-:-:S03]  /*0e80*/  LOP3.LUT R20, R8, 0x24, RZ, 0xfc, !PT ;  /* 0x0000002408147812 */ /* 0x000fc600078efcff */
[----:B------:R-:W-:Y:S01]  /*0e90*/  IMAD.MOV R21, RZ, RZ, -R6 ;  /* 0x000000ffff157224 */ /* 0x000fe200078e0a06 */
[----:B------:R-:W-:Y:S01]  /*0ea0*/  IABS R10, R20 ;  /* 0x00000014000a7213 */ /* 0x000fe20000000000 */
[--C-:B------:R-:W-:Y:S02]  /*0eb0*/  @!P4 IMAD.IADD R7, R7, 0x1, -R4.reuse ;  /* 0x000000010707c824 */ /* 0x100fe400078e0a04 */
[--C-:B------:R-:W-:Y:S01]  /*0ec0*/  @!P3 IMAD.IADD R27, R27, 0x1, -R4.reuse ;  /* 0x000000011b1bb824 */ /* 0x100fe200078e0a04 */
[----:B------:R-:W-:Y:S01]  /*0ed0*/  ISETP.GE.AND P3, PT, R24, RZ, PT ;  /* 0x000000ff1800720c */ /* 0x000fe20003f66270 */
[----:B------:R-:W-:Y:S01]  /*0ee0*/  @!P5 IMAD.IADD R29, R29, 0x1, -R4 ;  /* 0x000000011d1dd824 */ /* 0x000fe200078e0a04 */
[C---:B------:R-:W-:Y:S01]  /*0ef0*/  ISETP.GT.U32.AND P4, PT, R4.reuse, R7, PT ;  /* 0x000000070400720c */ /* 0x040fe20003f84070 */
[C---:B------:R-:W-:Y:S01]  /*0f00*/  IMAD R11, R4.reuse, R21, R14 ;  /* 0x00000015040b7224 */ /* 0x040fe200078e020e */
[----:B------:R-:W-:Y:S01]  /*0f10*/  ISETP.GT.U32.AND P5, PT, R4, R27, PT ;  /* 0x0000001b0400720c */ /* 0x000fe20003fa4070 */
[----:B------:R-:W-:Y:S01]  /*0f20*/  IMAD.HI.U32 R6, R9, R10, RZ ;  /* 0x0000000a09067227 */ /* 0x000fe200078e00ff */
[----:B------:R-:W-:-:S02]  /*0f30*/  LOP3.LUT R14, R8, 0x28, RZ, 0xfc, !PT ;  /* 0x00000028080e7812 */ /* 0x000fc400078efcff */
[----:B------:R-:W-:Y:S01]  /*0f40*/  LOP3.LUT R24, R8, 0x34, RZ, 0xfc, !PT ;  /* 0x0000003408187812 */ /* 0x000fe200078efcff */
[----:B------:R-:W-:Y:S02]  /*0f50*/  IMAD.MOV.U32 R21, RZ, RZ, R13 ;  /* 0x000000ffff157224 */ /* 0x000fe400078e000d */
[----:B------:R-:W-:Y:S01]  /*0f60*/  @!P6 IMAD.MOV R23, RZ, RZ, -R23 ;  /* 0x000000ffff17e224 */ /* 0x000fe200078e0a17 */
[----:B------:R-:W-:Y:S01]  /*0f70*/  ISETP.GT.U32.AND P6, PT, R4, R11, PT ;  /* 0x0000000b0400720c */ /* 0x000fe20003fc4070 */
[----:B------:R-:W-:Y:S01]  /*0f80*/  IMAD.MOV R13, RZ, RZ, -R6 ;  /* 0x000000ffff0d7224 */ /* 0x000fe200078e0a06 */
[----:B------:R-:W-:Y:S01]  /*0f90*/  IABS R6, R14 ;  /* 0x0000000e00067213 */ /* 0x000fe20000000000 */
[----:B------:R-:W-:Y:S01]  /*0fa0*/  @!P4 IMAD.IADD R7, R7, 0x1, -R4 ;  /* 0x000000010707c824 */ /* 0x000fe200078e0a04 */
[----:B------:R-:W-:Y:S01]  /*0fb0*/  ISETP.GE.AND P4, PT, R22, RZ, PT ;  /* 0x000000ff1600720c */ /* 0x000fe20003f86270 */
[----:B------:R-:W-:Y:S01]  /*0fc0*/  IMAD R13, R4, R13, R10 ;  /* 0x0000000d040d7224 */ /* 0x000fe200078e020a */
[----:B------:R-:W-:Y:S01]  /*0fd0*/  LOP3.LUT R22, R8, 0x30, RZ, 0xfc, !PT ;  /* 0x0000003008167812 */ /* 0x000fe200078efcff */
[----:B------:R-:W-:Y:S01]  /*0fe0*/  @!P5 IMAD.IADD R27, R27, 0x1, -R4 ;  /* 0x000000011b1bd824 */ /* 0x000fe200078e0a04 */
[----:B------:R-:W-:Y:S01]  /*0ff0*/  IABS R12, R24 ;  /* 0x00000018000c7213 */ /* 0x000fe20000000000 */
[----:B------:R-:W-:Y:S01]  /*1000*/  IMAD.MOV.U32 R10, RZ, RZ, R6 ;  /* 0x000000ffff0a7224 */ /* 0x000fe200078e0006 */
[----:B------:R-:W-:Y:S01]  /*1010*/  ISETP.GT.U32.AND P5, PT, R4, R13, PT ;  /* 0x0000000d0400720c */ /* 0x000fe20003fa4070 */
[----:B------:R-:W-:Y:S01]  /*1020*/  @!P2 IMAD.MOV R21, RZ, RZ, -R21 ;  /* 0x000000ffff15a224 */ /* 0x000fe200078e0a15 */
[----:B------:R-:W-:Y:S01]  /*1030*/  ISETP.GE.AND P2, PT, R18, RZ, PT ;  /* 0x000000ff1200720c */ /* 0x000fe20003f46270 */
[----:B------:R-:W-:Y:S01]  /*1040*/  @!P6 IMAD.IADD R11, R11, 0x1, -R4 ;  /* 0x000000010b0be824 */ /* 0x000fe200078e0a04 */
[----:B------:R-:W-:Y:S01]  /*1050*/  ISETP.GT.U32.AND P6, PT, R4, R29, PT ;  /* 0x0000001d0400720c */ /* 0x000fe20003fc4070 */
[----:B------:R-:W-:Y:S01]  /*1060*/  IMAD.HI.U32 R6, R9, R10, RZ ;  /* 0x0000000a09067227 */ /* 0x000fe200078e00ff */
[----:B------:R-:W-:-:S02]  /*1070*/  LOP3.LUT R18, R8, 0x2c, RZ, 0xfc, !PT ;  /* 0x0000002c08127812 */ /* 0x000fc400078efcff */
[----:B------:R-:W-:Y:S01]  /*1080*/  IABS R39, R22 ;  /* 0x0000001600277213 */ /* 0x000fe20000000000 */
[----:B------:R-:W-:Y:S01]  /*1090*/  IMAD.MOV.U32 R25, RZ, RZ, R7 ;  /* 0x000000ffff197224 */ /* 0x000fe200078e0007 */
[----:B------:R-:W-:Y:S01]  /*10a0*/  IABS R37, R18 ;  /* 0x0000001200257213 */ /* 0x000fe20000000000 */
[----:B------:R-:W-:Y:S02]  /*10b0*/  IMAD.MOV R7, RZ, RZ, -R6 ;  /* 0x000000ffff077224 */ /* 0x000fe400078e0a06 */
[----:B------:R-:W-:Y:S01]  /*10c0*/  @!P5 IMAD.IADD R13, R13, 0x1, -R4 ;  /* 0x000000010d0dd824 */ /* 0x000fe200078e0a04 */
[----:B------:R-:W-:Y:S01]  /*10d0*/  ISETP.GE.AND P5, PT, R20, RZ, PT ;  /* 0x000000ff1400720c */ /* 0x000fe20003fa6270 */
[----:B------:R-:W-:Y:S01]  /*10e0*/  IMAD R7, R4, R7, R10 ;  /* 0x0000000704077224 */ /* 0x000fe200078e020a */
[----:B------:R-:W-:Y:S01]  /*10f0*/  LOP3.LUT R20, R8, 0x38, RZ, 0xfc, !PT ;  /* 0x0000003808147812 */ /* 0x000fe200078efcff */
[----:B------:R-:W-:-:S04]  /*1100*/  IMAD.HI.U32 R6, R9, R37, RZ ;  /* 0x0000002509067227 */ /* 0x000fc800078e00ff */
[----:B------:R-:W-:Y:S01]  /*1110*/  @!P4 IMAD.MOV R27, RZ, RZ, -R27 ;  /* 0x000000ffff1bc224 */ /* 0x000fe200078e0a1b */
[C---:B------:R-:W-:Y:S01]  /*1120*/  ISETP.GT.U32.AND P4, PT, R4.reuse, R13, PT ;  /* 0x0000000d0400720c */ /* 0x040fe20003f84070 */
[----:B------:R-:W-:Y:S01]  /*1130*/  @!P2 IMAD.MOV R25, RZ, RZ, -R25 ;  /* 0x000000ffff19a224 */ /* 0x000fe200078e0a19 */
[C---:B------:R-:W-:Y:S01]  /*1140*/  ISETP.GT.U32.AND P2, PT, R4.reuse, R11, PT ;  /* 0x0000000b0400720c */ /* 0x040fe20003f44070 */
[----:B------:R-:W-:Y:S01]  /*1150*/  @!P6 IMAD.IADD R29, R29, 0x1, -R4 ;  /* 0x000000011d1de824 */ /* 0x000fe200078e0a04 */
[----:B------:R-:W-:Y:S01]  /*1160*/  ISETP.GT.U32.AND P6, PT, R4, R7, PT ;  /* 0x000000070400720c */ /* 0x000fe20003fc4070 */
[----:B------:R-:W-:-:S04]  /*1170*/  IMAD.HI.U32 R10, R9, R39, RZ ;  /* 0x00000027090a7227 */ /* 0x000fc800078e00ff */
[----:B------:R-:W-:Y:S02]  /*1180*/  IMAD.MOV R6, RZ, RZ, -R6 ;  /* 0x000000ffff067224 */ /* 0x000fe400078e0a06 */
[----:B------:R-:W-:Y:S02]  /*1190*/  IMAD.MOV R10, RZ, RZ, -R10 ;  /* 0x000000ffff0a7224 */ /* 0x000fe400078e0a0a */
[C---:B------:R-:W-:Y:S02]  /*11a0*/  IMAD R37, R4.reuse, R6, R37 ;  /* 0x0000000604257224 */ /* 0x040fe400078e0225 */
[C---:B------:R-:W-:Y:S02]  /*11b0*/  IMAD R39, R4.reuse, R10, R39 ;  /* 0x0000000a04277224 */ /* 0x040fe400078e0227 */
[----:B------:R-:W-:Y:S01]  /*11c0*/  @!P3 IMAD.MOV R29, RZ, RZ, -R29 ;  /* 0x000000ffff1db224 */ /* 0x000fe200078e0a1d */
[C---:B------:R-:W-:Y:S01]  /*11d0*/  ISETP.GT.U32.AND P3, PT, R4.reuse, R37, PT ;  /* 0x000000250400720c */ /* 0x040fe20003f64070 */
[--C-:B------:R-:W-:Y:S01]  /*11e0*/  @!P4 IMAD.IADD R13, R13, 0x1, -R4.reuse ;  /* 0x000000010d0dc824 */ /* 0x100fe200078e0a04 */
[----:B------:R-:W-:Y:S01]  /*11f0*/  ISETP.GT.U32.AND P4, PT, R4, R39, PT ;  /* 0x000000270400720c */ /* 0x000fe20003f84070 */
[--C-:B------:R-:W-:Y:S01]  /*1200*/  @!P2 IMAD.IADD R11, R11, 0x1, -R4.reuse ;  /* 0x000000010b0ba824 */ /* 0x100fe200078e0a04 */
[----:B------:R-:W-:Y:S01]  /*1210*/  ISETP.GE.AND P2, PT, R26, RZ, PT ;  /* 0x000000ff1a00720c */ /* 0x000fe20003f46270 */
[----:B------:R-:W-:Y:S01]  /*1220*/  @!P6 IMAD.IADD R7, R7, 0x1, -R4 ;  /* 0x000000010707e824 */ /* 0x000fe200078e0a04 */
[----:B------:R-:W-:Y:S01]  /*1230*/  LOP3.LUT R26, R8, 0x3c, RZ, 0xfc, !PT ;  /* 0x0000003c081a7812 */ /* 0x000fe200078efcff */
[----:B------:R-:W-:-:S03]  /*1240*/  IMAD.HI.U32 R6, R9, R12, RZ ;  /* 0x0000000c09067227 */ /* 0x000fc600078e00ff */
[C---:B------:R-:W-:Y:S01]  /*1250*/  ISETP.GT.U32.AND P6, PT, R4.reuse, R7, PT ;  /* 0x000000070400720c */ /* 0x040fe20003fc4070 */
[----:B------:R-:W-:Y:S01]  /*1260*/  IMAD.MOV.U32 R31, RZ, RZ, R11 ;  /* 0x000000ffff1f7224 */ /* 0x000fe200078e000b */
[----:B------:R-:W-:Y:S01]  /*1270*/  IABS R45, R26 ;  /* 0x0000001a002d7213 */ /* 0x000fe20000000000 */
[----:B------:R-:W-:Y:S02]  /*1280*/  IMAD.MOV R11, RZ, RZ, -R6 ;  /* 0x000000ffff0b7224 */ /* 0x000fe400078e0a06 */
[----:B------:R-:W-:Y:S01]  /*1290*/  @!P3 IMAD.IADD R37, R37, 0x1, -R4 ;  /* 0x000000012525b824 */ /* 0x000fe200078e0a04 */
[----:B------:R-:W1:Y:S01]  /*12a0*/  I2F.RP R6, R75 ;  /* 0x0000004b00067306 */ /* 0x000e620000209400 */
[C---:B------:R-:W-:Y:S01]  /*12b0*/  IMAD R11, R4.reuse, R11, R12 ;  /* 0x0000000b040b7224 */ /* 0x040fe200078e020c */
[----:B------:R-:W-:Y:S01]  /*12c0*/  IABS R12, R20 ;  /* 0x00000014000c7213 */ /* 0x000fe20000000000 */
[----:B------:R-:W-:Y:S01]  /*12d0*/  @!P4 IMAD.IADD R39, R39, 0x1, -R4 ;  /* 0x000000012727c824 */ /* 0x000fe200078e0a04 */
[----:B------:R-:W-:Y:S01]  /*12e0*/  ISETP.GT.U32.AND P4, PT, R4, R37, PT ;  /* 0x000000250400720c */ /* 0x000fe20003f84070 */
[----:B------:R-:W-:Y:S01]  /*12f0*/  @!P2 IMAD.MOV R31, RZ, RZ, -R31 ;  /* 0x000000ffff1fa224 */ /* 0x000fe200078e0a1f */
[----:B------:R-:W-:Y:S01]  /*1300*/  ISETP.GE.AND P2, PT, R14, RZ, PT ;  /* 0x000000ff0e00720c */ /* 0x000fe20003f46270 */
[----:B------:R-:W-:Y:S01]  /*1310*/  IMAD.HI.U32 R10, R9, R12, RZ ;  /* 0x0000000c090a7227 */ /* 0x000fe200078e00ff */
[----:B------:R-:W-:-:S02]  /*1320*/  ISETP.GE.AND P3, PT, R18, RZ, PT ;  /* 0x000000ff1200720c */ /* 0x000fc40003f66270 */
[----:B------:R-:W-:Y:S01]  /*1330*/  LOP3.LUT R18, R8, 0x44, RZ, 0xfc, !PT ;  /* 0x0000004408127812 */ /* 0x000fe200078efcff */
[----:B------:R-:W-:Y:S01]  /*1340*/  @!P6 IMAD.IADD R7, R7, 0x1, -R4 ;  /* 0x000000010707e824 */ /* 0x000fe200078e0a04 */
[C---:B------:R-:W-:Y:S01]  /*1350*/  ISETP.GT.U32.AND P6, PT, R4.reuse, R11, PT ;  /* 0x0000000b0400720c */ /* 0x040fe20003fc4070 */
[----:B------:R-:W-:Y:S01]  /*1360*/  IMAD.MOV R41, RZ, RZ, -R10 ;  /* 0x000000ffff297224 */ /* 0x000fe200078e0a0a */
[----:B------:R-:W-:Y:S01]  /*1370*/  IABS R14, R18 ;  /* 0x00000012000e7213 */ /* 0x000fe20000000000 */
[----:B------:R-:W-:Y:S01]  /*1380*/  IMAD.MOV.U32 R33, RZ, RZ, R13 ;  /* 0x000000ffff217224 */ /* 0x000fe200078e000d */
[----:B-1----:R-:W1:Y:S01]  /*1390*/  MUFU.RCP R6, R6 ;  /* 0x0000000600067308 */ /* 0x002e620000001000 */
[C---:B------:R-:W-:Y:S02]  /*13a0*/  IMAD R13, R4.reuse, R41, R12 ;  /* 0x00000029040d7224 */ /* 0x040fe400078e020c */
[----:B------:R-:W-:Y:S02]  /*13b0*/  @!P4 IMAD.IADD R37, R37, 0x1, -R4 ;  /* 0x000000012525c824 */ /* 0x000fe400078e0a04 */
[----:B------:R-:W-:Y:S01]  /*13c0*/  IMAD.MOV.U32 R35, RZ, RZ, R7 ;  /* 0x000000ffff237224 */ /* 0x000fe200078e0007 */
[----:B------:R-:W-:Y:S01]  /*13d0*/  ISETP.GT.U32.AND P4, PT, R4, R13, PT ;  /* 0x0000000d0400720c */ /* 0x000fe20003f84070 */
[----:B------:R-:W-:-:S04]  /*13e0*/  IMAD.HI.U32 R7, R9, R45, RZ ;  /* 0x0000002d09077227 */ /* 0x000fc800078e00ff */
[--C-:B------:R-:W-:Y:S01]  /*13f0*/  @!P6 IMAD.IADD R11, R11, 0x1, -R4.reuse ;  /* 0x000000010b0be824 */ /* 0x100fe200078e0a04 */
[C---:B------:R-:W-:Y:S01]  /*1400*/  ISETP.GT.U32.AND P6, PT, R4.reuse, R39, PT ;  /* 0x000000270400720c */ /* 0x040fe20003fc4070 */
[----:B------:R-:W-:Y:S02]  /*1410*/  IMAD.MOV R10, RZ, RZ, -R7 ;  /* 0x000000ffff0a7224 */ /* 0x000fe400078e0a07 */
[----:B------:R-:W-:Y:S01]  /*1420*/  @!P2 IMAD.MOV R35, RZ, RZ, -R35 ;  /* 0x000000ffff23a224 */ /* 0x000fe200078e0a23 */
[C---:B------:R-:W-:Y:S01]  /*1430*/  ISETP.GT.U32.AND P2, PT, R4.reuse, R11, PT ;  /* 0x0000000b0400720c */ /* 0x040fe20003f44070 */
[----:B------:R-:W-:Y:S01]  /*1440*/  IMAD R45, R4, R10, R45 ;  /* 0x0000000a042d7224 */ /* 0x000fe200078e022d */
[----:B-1----:R-:W-:Y:S01]  /*1450*/  IADD3 R6, R6, 0xffffffe, RZ ;  /* 0x0ffffffe06067810 */ /* 0x002fe20007ffe0ff */
[--C-:B------:R-:W-:Y:S02]  /*1460*/  @!P4 IMAD.IADD R13, R13, 0x1, -R4.reuse ;  /* 0x000000010d0dc824 */ /* 0x100fe400078e0a04 */
[----:B------:R-:W-:Y:S01]  /*1470*/  @!P5 IMAD.MOV R33, RZ, RZ, -R33 ;  /* 0x000000ffff21d224 */ /* 0x000fe200078e0a21 */
[----:B------:R-:W-:Y:S01]  /*1480*/  ISETP.GT.U32.AND P4, PT, R4, R45, PT ;  /* 0x0000002d0400720c */ /* 0x000fe20003f84070 */
[----:B------:R-:W-:Y:S01]  /*1490*/  @!P3 IMAD.MOV R37, RZ, RZ, -R37 ;  /* 0x000000ffff25b224 */ /* 0x000fe200078e0a25 */
[----:B------:R-:W-:Y:S01]  /*14a0*/  ISETP.GE.AND P5, PT, R22, RZ, PT ;  /* 0x000000ff1600720c */ /* 0x000fe20003fa6270 */
[----:B------:R-:W-:Y:S01]  /*14b0*/  @!P6 IMAD.IADD R39, R39, 0x1, -R4 ;  /* 0x000000012727e824 */ /* 0x000fe200078e0a04 */
[----:B------:R-:W-:Y:S01]  /*14c0*/  LOP3.LUT R22, R8, 0x40, RZ, 0xfc, !PT ;  /* 0x0000004008167812 */ /* 0x000fe200078efcff */
[----:B------:R-:W-:Y:S01]  /*14d0*/  IMAD.HI.U32 R10, R9, R14, RZ ;  /* 0x0000000e090a7227 */ /* 0x000fe200078e00ff */
[----:B------:R-:W-:-:S02]  /*14e0*/  ISETP.GE.AND P6, PT, R24, RZ, PT ;  /* 0x000000ff1800720c */ /* 0x000fc40003fc6270 */
[----:B------:R-:W-:Y:S01]  /*14f0*/  IABS R47, R22 ;  /* 0x00000016002f7213 */ /* 0x000fe20000000000 */
[----:B------:R-:W-:Y:S01]  /*1500*/  @!P2 IMAD.IADD R11, R11, 0x1, -R4 ;  /* 0x000000010b0ba824 */ /* 0x000fe200078e0a04 */
[----:B------:R-:W-:Y:S01]  /*1510*/  ISETP.GE.AND P2, PT, R20, RZ, PT ;  /* 0x000000ff1400720c */ /* 0x000fe20003f46270 */
[----:B------:R-:W-:Y:S01]  /*1520*/  IMAD.MOV R43, RZ, RZ, -R10 ;  /* 0x000000ffff2b7224 */ /* 0x000fe200078e0a0a */
[----:B------:R-:W-:Y:S01]  /*1530*/  LOP3.LUT R20, R8, 0x48, RZ, 0xfc, !PT ;  /* 0x0000004808147812 */ /* 0x000fe200078efcff */
[----:B------:R-:W-:Y:S01]  /*1540*/  @!P4 IMAD.IADD R45, R45, 0x1, -R4 ;  /* 0x000000012d2dc824 */ /* 0x000fe200078e0a04 */
[C---:B------:R-:W-:Y:S01]  /*1550*/  ISETP.GT.U32.AND P3, PT, R4.reuse, R13, PT ;  /* 0x0000000d0400720c */ /* 0x040fe20003f64070 */
[C---:B------:R-:W-:Y:S01]  /*1560*/  IMAD.HI.U32 R7, R9.reuse, R47, RZ ;  /* 0x0000002f09077227 */ /* 0x040fe200078e00ff */
[----:B------:R-:W-:Y:S02]  /*1570*/  IABS R49, R20 ;  /* 0x0000001400317213 */ /* 0x000fe40000000000 */
[----:B------:R-:W-:Y:S01]  /*1580*/  ISETP.GT.U32.AND P4, PT, R4, R45, PT ;  /* 0x0000002d0400720c */ /* 0x000fe20003f84070 */
[----:B------:R-:W-:Y:S01]  /*1590*/  IMAD.MOV R7, RZ, RZ, -R7 ;  /* 0x000000ffff077224 */ /* 0x000fe200078e0a07 */
[----:B------:R-:W-:Y:S01]  /*15a0*/  LOP3.LUT R24, R8, 0x4c, RZ, 0xfc, !PT ;  /* 0x0000004c08187812 */ /* 0x000fe200078efcff */
[----:B------:R-:W-:-:S03]  /*15b0*/  IMAD.HI.U32 R12, R9, R49, RZ ;  /* 0x00000031090c7227 */ /* 0x000fc600078e00ff */
[----:B------:R-:W-:Y:S01]  /*15c0*/  IABS R51, R24 ;  /* 0x0000001800337213 */ /* 0x000fe20000000000 */
[----:B------:R-:W-:Y:S02]  /*15d0*/  IMAD.MOV R12, RZ, RZ, -R12 ;  /* 0x000000ffff0c7224 */ /* 0x000fe400078e0a0c */
[C---:B------:R-:W-:Y:S02]  /*15e0*/  IMAD R47, R4.reuse, R7, R47 ;  /* 0x00000007042f7224 */ /* 0x040fe400078e022f */
[C---:B------:R-:W-:Y:S01]  /*15f0*/  IMAD R49, R4.reuse, R12, R49 ;  /* 0x0000000c04317224 */ /* 0x040fe200078e0231 */
[----:B------:R1:W2:Y:S01]  /*1600*/  F2I.FTZ.U32.TRUNC.NTZ R7, R6 ;  /* 0x0000000600077305 */ /* 0x0002a2000021f000 */
[----:B------:R-:W-:Y:S02]  /*1610*/  @!P4 IMAD.IADD R45, R45, 0x1, -R4 ;  /* 0x000000012d2dc824 */ /* 0x000fe400078e0a04 */
[----:B------:R-:W-:Y:S01]  /*1620*/  IMAD.MOV.U32 R41, RZ, RZ, R11 ;  /* 0x000000ffff297224 */ /* 0x000fe200078e000b */
[C---:B------:R-:W-:Y:S01]  /*1630*/  ISETP.GT.U32.AND P4, PT, R4.reuse, R49, PT ;  /* 0x000000310400720c */ /* 0x040fe20003f84070 */
[----:B------:R-:W-:-:S02]  /*1640*/  IMAD R11, R4, R43, R14 ;  /* 0x0000002b040b7224 */ /* 0x000fc400078e020e */
[----:B------:R-:W-:Y:S01]  /*1650*/  @!P5 IMAD.MOV R39, RZ, RZ, -R39 ;  /* 0x000000ffff27d224 */ /* 0x000fe200078e0a27 */
[----:B------:R-:W-:Y:S01]  /*1660*/  ISETP.GT.U32.AND P5, PT, R4, R47, PT ;  /* 0x0000002f0400720c */ /* 0x000fe20003fa4070 */
[----:B------:R-:W-:Y:S01]  /*1670*/  @!P6 IMAD.MOV R41, RZ, RZ, -R41 ;  /* 0x000000ffff29e224 */ /* 0x000fe200078e0a29 */
[----:B------:R-:W-:Y:S01]  /*1680*/  ISETP.GE.AND P6, PT, R26, RZ, PT ;  /* 0x000000ff1a00720c */ /* 0x000fe20003fc6270 */
[--C-:B------:R-:W-:Y:S01]  /*1690*/  @!P3 IMAD.IADD R13, R13, 0x1, -R4.reuse ;  /* 0x000000010d0db824 */ /* 0x100fe200078e0a04 */
[----:B------:R-:W-:Y:S01]  /*16a0*/  LOP3.LUT R26, R8, 0x50, RZ, 0xfc, !PT ;  /* 0x00000050081a7812 */ /* 0x000fe200078efcff */
[----:B-1----:R-:W-:Y:S01]  /*16b0*/  IMAD.HI.U32 R6, R9, R51, RZ ;  /* 0x0000003309067227 */ /* 0x002fe200078e00ff */
[----:B------:R-:W-:Y:S02]  /*16c0*/  ISETP.GT.U32.AND P3, PT, R4, R11, PT ;  /* 0x0000000b0400720c */ /* 0x000fe40003f64070 */
[----:B------:R-:W-:Y:S01]  /*16d0*/  IABS R12, R26 ;  /* 0x0000001a000c7213 */ /* 0x000fe20000000000 */
[----:B------:R-:W-:-:S02]  /*16e0*/  @!P4 IMAD.IADD R49, R49, 0x1, -R4 ;  /* 0x000000013131c824 */ /* 0x000fc400078e0a04 */
[----:B------:R-:W-:Y:S02]  /*16f0*/  IMAD.MOV R6, RZ, RZ, -R6 ;  /* 0x000000ffff067224 */ /* 0x000fe400078e0a06 */
[----:B--2---:R-:W-:Y:S01]  /*1700*/  IMAD.MOV R14, RZ, RZ, -R7 ;  /* 0x000000ffff0e7224 */ /* 0x004fe200078e0a07 */
[----:B------:R-:W-:Y:S01]  /*1710*/  ISETP.GT.U32.AND P4, PT, R4, R49, PT ;  /* 0x000000310400720c */ /* 0x000fe20003f84070 */
[----:B------:R-:W-:-:S04]  /*1720*/  IMAD.HI.U32 R10, R9, R12, RZ ;  /* 0x0000000c090a7227 */ /* 0x000fc800078e00ff */
[----:B------:R-:W-:Y:S01]  /*1730*/  @!P5 IMAD.IADD R47, R47, 0x1, -R4 ;  /* 0x000000012f2fd824 */ /* 0x000fe200078e0a04 */
[----:B------:R-:W-:Y:S01]  /*1740*/  ISETP.GE.AND P5, PT, R22, RZ, PT ;  /* 0x000000ff1600720c */ /* 0x000fe20003fa6270 */
[----:B------:R-:W-:Y:S01]  /*1750*/  IMAD R51, R4, R6, R51 ;  /* 0x0000000604337224 */ /* 0x000fe200078e0233 */
[----:B------:R-:W-:Y:S01]  /*1760*/  LOP3.LUT R22, R8, 0x60, RZ, 0xfc, !PT ;  /* 0x0000006008167812 */ /* 0x000fe200078efcff */
[----:B------:R-:W-:Y:S02]  /*1770*/  IMAD.MOV.U32 R43, RZ, RZ, R13 ;  /* 0x000000ffff2b7224 */ /* 0x000fe400078e000d */
[----:B------:R-:W-:Y:S01]  /*1780*/  IMAD.MOV.U32 R6, RZ, RZ, RZ ;  /* 0x000000ffff067224 */ /* 0x000fe200078e00ff */
[----:B------:R-:W-:Y:S01]  /*1790*/  IABS R61, R22 ;  /* 0x00000016003d7213 */ /* 0x000fe20000000000 */
[----:B------:R-:W-:Y:S02]  /*17a0*/  IMAD R13, R14, R75, RZ ;  /* 0x0000004b0e0d7224 */ /* 0x000fe400078e02ff */
[----:B------:R-:W-:-:S02]  /*17b0*/  IMAD.MOV R53, RZ, RZ, -R10 ;  /* 0x000000ffff357224 */ /* 0x000fc400078e0a0a */
[----:B------:R-:W-:Y:S01]  /*17c0*/  @!P3 IMAD.IADD R11, R11, 0x1, -R4 ;  /* 0x000000010b0bb824 */ /* 0x000fe200078e0a04 */
[C---:B------:R-:W-:Y:S01]  /*17d0*/  ISETP.GT.U32.AND P3, PT, R4.reuse, R47, PT ;  /* 0x0000002f0400720c */ /* 0x040fe20003f64070 */
[----:B------:R-:W-:Y:S01]  /*17e0*/  @!P6 IMAD.MOV R45, RZ, RZ, -R45 ;  /* 0x000000ffff2de224 */ /* 0x000fe200078e0a2d */
[----:B------:R-:W-:Y:S01]  /*17f0*/  ISETP.GT.U32.AND P6, PT, R4, R51, PT ;  /* 0x000000330400720c */ /* 0x000fe20003fc4070 */
[----:B------:R-:W-:-:S04]  /*1800*/  IMAD.HI.U32 R6, R7, R13, R6 ;  /* 0x0000000d07067227 */ /* 0x000fc800078e0006 */
[----:B------:R-:W-:Y:S01]  /*1810*/  IMAD R13, R4, R53, R12 ;  /* 0x00000035040d7224 */ /* 0x000fe200078e020c */
[----:B------:R-:W-:Y:S01]  /*1820*/  LOP3.LUT R12, R8, 0x54, RZ, 0xfc, !PT ;  /* 0x00000054080c7812 */ /* 0x000fe200078efcff */
[----:B------:R-:W-:Y:S01]  /*1830*/  @!P2 IMAD.MOV R43, RZ, RZ, -R43 ;  /* 0x000000ffff2ba224 */ /* 0x000fe200078e0a2b */
[C---:B------:R-:W-:Y:S01]  /*1840*/  ISETP.GT.U32.AND P2, PT, R4.reuse, R11, PT ;  /* 0x0000000b0400720c */ /* 0x040fe20003f44070 */
[--C-:B------:R-:W-:Y:S01]  /*1850*/  @!P4 IMAD.IADD R49, R49, 0x1, -R4.reuse ;  /* 0x000000013131c824 */ /* 0x100fe200078e0a04 */
[----:B------:R-:W-:Y:S01]  /*1860*/  ISETP.GT.U32.AND P4, PT, R4, R13, PT ;  /* 0x0000000d0400720c */ /* 0x000fe20003f84070 */
[--C-:B------:R-:W-:Y:S01]  /*1870*/  @!P3 IMAD.IADD R47, R47, 0x1, -R4.reuse ;  /* 0x000000012f2fb824 */ /* 0x100fe200078e0a04 */
[----:B------:R-:W-:Y:S01]  /*1880*/  IABS R10, R12 ;  /* 0x0000000c000a7213 */ /* 0x000fe20000000000 */
[----:B------:R-:W-:Y:S01]  /*1890*/  @!P6 IMAD.IADD R51, R51, 0x1, -R4 ;  /* 0x000000013333e824 */ /* 0x000fe200078e0a04 */
[----:B------:R-:W-:Y:S01]  /*18a0*/  ISETP.GE.AND P3, PT, R18, RZ, PT ;  /* 0x000000ff1200720c */ /* 0x000fe20003f66270 */
[----:B------:R-:W-:Y:S01]  /*18b0*/  @!P5 IMAD.MOV R47, RZ, RZ, -R47 ;  /* 0x000000ffff2fd224 */ /* 0x000fe200078e0a2f */
[----:B------:R-:W-:Y:S01]  /*18c0*/  ISETP.GE.AND P6, PT, R24, RZ, PT ;  /* 0x000000ff1800720c */ /* 0x000fe20003fc6270 */
[----:B------:R-:W-:Y:S01]  /*18d0*/  IMAD R0, R0, 0x40, R3 ;  /* 0x0000004000007824 */ /* 0x000fe200078e0203 */
[----:B------:R-:W-:-:S02]  /*18e0*/  ISETP.GT.U32.AND P5, PT, R4, R51, PT ;  /* 0x000000330400720c */ /* 0x000fc40003fa4070 */
[----:B------:R-:W-:Y:S01]  /*18f0*/  LOP3.LUT R3, R8, 0x58, RZ, 0xfc, !PT ;  /* 0x0000005808037812 */ /* 0x000fe200078efcff */
[--C-:B------:R-:W-:Y:S01]  /*1900*/  @!P2 IMAD.IADD R11, R11, 0x1, -R4.reuse ;  /* 0x000000010b0ba824 */ /* 0x100fe200078e0a04 */
[----:B------:R-:W-:Y:S01]  /*1910*/  ISETP.GE.AND P2, PT, R20, RZ, PT ;  /* 0x000000ff1400720c */ /* 0x000fe20003f46270 */
[----:B------:R-:W-:Y:S01]  /*1920*/  @!P4 IMAD.IADD R13, R13, 0x1, -R4 ;  /* 0x000000010d0dc824 */ /* 0x000fe200078e0a04 */
[C---:B------:R-:W-:Y:S01]  /*1930*/  LOP3.LUT R20, R8.reuse, 0x5c, RZ, 0xfc, !PT ;  /* 0x0000005c08147812 */ /* 0x040fe200078efcff */
[----:B------:R-:W-:Y:S01]  /*1940*/  IMAD.MOV.U32 R7, RZ, RZ, R11 ;  /* 0x000000ffff077224 */ /* 0x000fe200078e000b */
[----:B------:R-:W-:Y:S01]  /*1950*/  LOP3.LUT R24, R8, 0x64, RZ, 0xfc, !PT ;  /* 0x0000006408187812 */ /* 0x000fe200078efcff */
[----:B------:R-:W-:Y:S01]  /*1960*/  IMAD.MOV.U32 R11, RZ, RZ, R10 ;  /* 0x000000ffff0b7224 */ /* 0x000fe200078e000a */
[----:B------:R-:W-:Y:S01]  /*1970*/  ISETP.GT.U32.AND P4, PT, R4, R13, PT ;  /* 0x0000000d0400720c */ /* 0x000fe20003f84070 */
[----:B------:R-:W-:Y:S01]  /*1980*/  @!P3 IMAD.MOV R7, RZ, RZ, -R7 ;  /* 0x000000ffff07b224 */ /* 0x000fe200078e0a07 */
[----:B------:R-:W-:Y:S01]  /*1990*/  IABS R59, R20 ;  /* 0x00000014003b7213 */ /* 0x000fe20000000000 */
[----:B------:R-:W-:Y:S01]  /*19a0*/  IMAD.HI.U32 R10, R9, R11, RZ ;  /* 0x0000000b090a7227 */ /* 0x000fe200078e00ff */
[----:B------:R-:W-:-:S02]  /*19b0*/  ISETP.GE.AND P3, PT, R26, RZ, PT ;  /* 0x000000ff1a00720c */ /* 0x000fc40003f66270 */
[----:B------:R-:W-:Y:S01]  /*19c0*/  IABS R18, R24 ;  /* 0x0000001800127213 */ /* 0x000fe20000000000 */
[----:B------:R-:W-:Y:S01]  /*19d0*/  IMAD.MOV R10, RZ, RZ, -R10 ;  /* 0x000000ffff0a7224 */ /* 0x000fe200078e0a0a */
[----:B------:R-:W-:Y:S01]  /*19e0*/  LOP3.LUT R26, R8, 0x68, RZ, 0xfc, !PT ;  /* 0x00000068081a7812 */ /* 0x000fe200078efcff */
[----:B------:R-:W-:Y:S01]  /*19f0*/  @!P2 IMAD.MOV R49, RZ, RZ, -R49 ;  /* 0x000000ffff31a224 */ /* 0x000fe200078e0a31 */
[----:B------:R-:W-:Y:S01]  /*1a00*/  ISETP.GE.AND P2, PT, R12, RZ, PT ;  /* 0x000000ff0c00720c */ /* 0x000fe20003f46270 */
[--C-:B------:R-:W-:Y:S01]  /*1a10*/  @!P5 IMAD.IADD R51, R51, 0x1, -R4.reuse ;  /* 0x000000013333d824 */ /* 0x100fe200078e0a04 */
[----:B------:R-:W-:Y:S01]  /*1a20*/  ISETP.GE.AND P5, PT, R3, RZ, PT ;  /* 0x000000ff0300720c */ /* 0x000fe20003fa6270 */
[----:B------:R-:W-:Y:S01]  /*1a30*/  @!P4 IMAD.IADD R13, R13, 0x1, -R4 ;  /* 0x000000010d0dc824 */ /* 0x000fe200078e0a04 */
[----:B------:R-:W-:Y:S01]  /*1a40*/  IABS R12, R3 ;  /* 0x00000003000c7213 */ /* 0x000fe20000000000 */
[----:B------:R-:W-:Y:S01]  /*1a50*/  IMAD R3, R4, R10, R11 ;  /* 0x0000000a04037224 */ /* 0x000fe200078e020b */
[----:B------:R-:W-:Y:S01]  /*1a60*/  IABS R65, R26 ;  /* 0x0000001a00417213 */ /* 0x000fe20000000000 */
[----:B------:R-:W-:-:S03]  /*1a70*/  IMAD.HI.U32 R11, R9, R59, RZ ;  /* 0x0000003b090b7227 */ /* 0x000fc600078e00ff */
[----:B------:R-:W-:Y:S01]  /*1a80*/  ISETP.GT.U32.AND P4, PT, R4, R3, PT ;  /* 0x000000030400720c */ /* 0x000fe20003f84070 */
[----:B------:R-:W-:-:S04]  /*1a90*/  IMAD.HI.U32 R10, R9, R12, RZ ;  /* 0x0000000c090a7227 */ /* 0x000fc800078e00ff */
[----:B------:R-:W-:Y:S02]  /*1aa0*/  IMAD.MOV R53, RZ, RZ, -R10 ;  /* 0x000000ffff357224 */ /* 0x000fe400078e0a0a */
[----:B------:R-:W-:-:S04]  /*1ab0*/  IMAD.HI.U32 R10, R9, R61, RZ ;  /* 0x0000003d090a7227 */ /* 0x000fc800078e00ff */
[----:B------:R-:W-:Y:S02]  /*1ac0*/  IMAD.MOV R14, RZ, RZ, -R11 ;  /* 0x000000ffff0e7224 */ /* 0x000fe400078e0a0b */
[----:B------:R-:W-:Y:S02]  /*1ad0*/  @!P4 IMAD.IADD R3, R3, 0x1, -R4 ;  /* 0x000000010303c824 */ /* 0x000fe400078e0a04 */
[C---:B------:R-:W-:Y:S02]  /*1ae0*/  IMAD R11, R4.reuse, R53, R12 ;  /* 0x00000035040b7224 */ /* 0x040fe400078e020c */
[----:B------:R-:W-:Y:S01]  /*1af0*/  IMAD.MOV R16, RZ, RZ, -R10 ;  /* 0x000000ffff107224 */ /* 0x000fe200078e0a0a */
[C---:B------:R-:W-:Y:S01]  /*1b00*/  ISETP.GT.U32.AND P4, PT, R4.reuse, R3, PT ;  /* 0x000000030400720c */ /* 0x040fe20003f84070 */
[----:B------:R-:W-:Y:S01]  /*1b10*/  IMAD R59, R4, R14, R59 ;  /* 0x0000000e043b7224 */ /* 0x000fe200078e023b */
[----:B------:R-:W-:Y:S01]  /*1b20*/  LOP3.LUT R14, R8, 0x6c, RZ, 0xfc, !PT ;  /* 0x0000006c080e7812 */ /* 0x000fe200078efcff */
[----:B------:R-:W-:-:S02]  /*1b30*/  IMAD.MOV.U32 R53, RZ, RZ, R13 ;  /* 0x000000ffff357224 */ /* 0x000fc400078e000d */
[C---:B------:R-:W-:Y:S01]  /*1b40*/  IMAD R61, R4.reuse, R16, R61 ;  /* 0x00000010043d7224 */ /* 0x040fe200078e023d */
[----:B------:R-:W-:Y:S01]  /*1b50*/  IABS R67, R14 ;  /* 0x0000000e00437213 */ /* 0x000fe20000000000 */
[----:B------:R-:W-:Y:S01]  /*1b60*/  @!P3 IMAD.MOV R53, RZ, RZ, -R53 ;  /* 0x000000ffff35b224 */ /* 0x000fe200078e0a35 */
[C---:B------:R-:W-:Y:S01]  /*1b70*/  ISETP.GT.U32.AND P3, PT, R4.reuse, R59, PT ;  /* 0x0000003b0400720c */ /* 0x040fe20003f64070 */
[----:B------:R-:W-:Y:S01]  /*1b80*/  @!P6 IMAD.MOV R51, RZ, RZ, -R51 ;  /* 0x000000ffff33e224 */ /* 0x000fe200078e0a33 */
[----:B------:R-:W-:Y:S01]  /*1b90*/  ISETP.GT.U32.AND P6, PT, R4, R11, PT ;  /* 0x0000000b0400720c */ /* 0x000fe20003fc4070 */
[----:B------:R-:W-:Y:S01]  /*1ba0*/  IMAD.HI.U32 R10, R9, R18, RZ ;  /* 0x00000012090a7227 */ /* 0x000fe200078e00ff */
[----:B------:R-:W-:-:S03]  /*1bb0*/  LOP3.LUT R16, R8, 0x70, RZ, 0xfc, !PT ;  /* 0x0000007008107812 */ /* 0x000fc600078efcff */
[----:B------:R-:W-:Y:S01]  /*1bc0*/  @!P4 IMAD.IADD R3, R3, 0x1, -R4 ;  /* 0x000000010303c824 */ /* 0x000fe200078e0a04 */
[----:B------:R-:W-:Y:S01]  /*1bd0*/  ISETP.GT.U32.AND P4, PT, R4, R61, PT ;  /* 0x0000003d0400720c */ /* 0x000fe20003f84070 */
[----:B------:R-:W-:Y:S01]  /*1be0*/  IMAD.MOV R55, RZ, RZ, -R10 ;  /* 0x000000ffff377224 */ /* 0x000fe200078e0a0a */
[----:B------:R-:W-:Y:S01]  /*1bf0*/  LOP3.LUT R10, R8, 0x78, RZ, 0xfc, !PT ;  /* 0x00000078080a7812 */ /* 0x000fe200078efcff */
[----:B------:R-:W-:Y:S01]  /*1c00*/  IMAD.HI.U32 R12, R9, R65, RZ ;  /* 0x00000041090c7227 */ /* 0x000fe200078e00ff */
[----:B------:R-:W-:Y:S02]  /*1c10*/  IABS R69, R16 ;  /* 0x0000001000457213 */ /* 0x000fe40000000000 */
[----:B------:R-:W-:Y:S01]  /*1c20*/  IABS R73, R10 ;  /* 0x0000000a00497213 */ /* 0x000fe20000000000 */
[----:B------:R-:W-:Y:S02]  /*1c30*/  @!P3 IMAD.IADD R59, R59, 0x1, -R4 ;  /* 0x000000013b3bb824 */ /* 0x000fe400078e0a04 */
[----:B------:R-:W-:Y:S01]  /*1c40*/  IMAD R13, R4, R55, R18 ;  /* 0x00000037040d7224 */ /* 0x000fe200078e0212 */
[----:B------:R-:W-:Y:S01]  /*1c50*/  LOP3.LUT R18, R8, 0x74, RZ, 0xfc, !PT ;  /* 0x0000007408127812 */ /* 0x000fe200078efcff */
[----:B------:R-:W-:-:S02]  /*1c60*/  @!P6 IMAD.IADD R11, R11, 0x1, -R4 ;  /* 0x000000010b0be824 */ /* 0x000fc400078e0a04 */
[----:B------:R-:W-:Y:S01]  /*1c70*/  @!P4 IMAD.IADD R61, R61, 0x1, -R4 ;  /* 0x000000013d3dc824 */ /* 0x000fe200078e0a04 */
[C---:B------:R-:W-:Y:S01]  /*1c80*/  ISETP.GT.U32.AND P4, PT, R4.reuse, R59, PT ;  /* 0x0000003b0400720c */ /* 0x040fe20003f84070 */
[----:B------:R-:W-:Y:S01]  /*1c90*/  IMAD.HI.U32 R8, R9, R67, RZ ;  /* 0x0000004309087227 */ /* 0x000fe200078e00ff */
[C---:B------:R-:W-:Y:S02]  /*1ca0*/  ISETP.GT.U32.AND P6, PT, R4.reuse, R13, PT ;  /* 0x0000000d0400720c */ /* 0x040fe40003fc4070 */
[C---:B------:R-:W-:Y:S01]  /*1cb0*/  ISETP.GT.U32.AND P3, PT, R4.reuse, R11, PT ;  /* 0x0000000b0400720c */ /* 0x040fe20003f64070 */
[----:B------:R-:W-:Y:S01]  /*1cc0*/  IMAD.MOV R8, RZ, RZ, -R8 ;  /* 0x000000ffff087224 */ /* 0x000fe200078e0a08 */
[----:B------:R-:W-:Y:S01]  /*1cd0*/  IABS R71, R18 ;  /* 0x0000001200477213 */ /* 0x000fe20000000000 */
[----:B------:R-:W-:Y:S02]  /*1ce0*/  IMAD.MOV R12, RZ, RZ, -R12 ;  /* 0x000000ffff0c7224 */ /* 0x000fe400078e0a0c */
[----:B------:R-:W-:-:S02]  /*1cf0*/  IMAD R67, R4, R8, R67 ;  /* 0x0000000804437224 */ /* 0x000fc400078e0243 */
[C---:B------:R-:W-:Y:S01]  /*1d00*/  IMAD R65, R4.reuse, R12, R65 ;  /* 0x0000000c04417224 */ /* 0x040fe200078e0241 */
[----:B------:R-:W-:Y:S01]  /*1d10*/  IABS R12, R0 ;  /* 0x00000000000c7213 */ /* 0x000fe20000000000 */
[--C-:B------:R-:W-:Y:S01]  /*1d20*/  @!P4 IMAD.IADD R59, R59, 0x1, -R4.reuse ;  /* 0x000000013b3bc824 */ /* 0x100fe200078e0a04 */
[C---:B------:R-:W-:Y:S01]  /*1d30*/  ISETP.GT.U32.AND P4, PT, R4.reuse, R67, PT ;  /* 0x000000430400720c */ /* 0x040fe20003f84070 */
[--C-:B------:R-:W-:Y:S02]  /*1d40*/  @!P6 IMAD.IADD R13, R13, 0x1, -R4.reuse ;  /* 0x000000010d0de824 */ /* 0x100fe400078e0a04 */
[----:B------:R-:W-:Y:S02]  /*1d50*/  IMAD.MOV.U32 R55, RZ, RZ, R3 ;  /* 0x000000ffff377224 */ /* 0x000fe400078e0003 */
[----:B------:R-:W-:Y:S01]  /*1d60*/  @!P3 IMAD.IADD R11, R11, 0x1, -R4 ;  /* 0x000000010b0bb824 */ /* 0x000fe200078e0a04 */
[C---:B------:R-:W-:Y:S01]  /*1d70*/  ISETP.GT.U32.AND P3, PT, R4.reuse, R65, PT ;  /* 0x000000410400720c */ /* 0x040fe20003f64070 */
[----:B------:R-:W-:Y:S01]  /*1d80*/  IMAD.HI.U32 R3, R9, R69, RZ ;  /* 0x0000004509037227 */ /* 0x000fe200078e00ff */
[----:B------:R-:W-:-:S03]  /*1d90*/  ISETP.GT.U32.AND P6, PT, R4, R13, PT ;  /* 0x0000000d0400720c */ /* 0x000fc60003fc4070 */
[----:B------:R-:W-:Y:S02]  /*1da0*/  IMAD.MOV R3, RZ, RZ, -R3 ;  /* 0x000000ffff037224 */ /* 0x000fe400078e0a03 */
[----:B------:R-:W-:Y:S01]  /*1db0*/  @!P4 IMAD.IADD R67, R67, 0x1, -R4 ;  /* 0x000000014343c824 */ /* 0x000fe200078e0a04 */
[----:B------:R-:W-:Y:S01]  /*1dc0*/  ISETP.GE.AND P4, PT, R24, RZ, PT ;  /* 0x000000ff1800720c */ /* 0x000fe20003f86270 */
[C---:B------:R-:W-:Y:S02]  /*1dd0*/  IMAD R69, R4.reuse, R3, R69 ;  /* 0x0000000304457224 */ /* 0x040fe400078e0245 */
[----:B------:R-:W-:Y:S01]  /*1de0*/  @!P2 IMAD.MOV R55, RZ, RZ, -R55 ;  /* 0x000000ffff37a224 */ /* 0x000fe200078e0a37 */
[----:B------:R-:W-:Y:S01]  /*1df0*/  ISETP.GT.U32.AND P2, PT, R4, R61, PT ;  /* 0x0000003d0400720c */ /* 0x000fe20003f44070 */
[----:B------:R-:W-:-:S04]  /*1e00*/  IMAD.HI.U32 R3, R9, R71, RZ ;  /* 0x0000004709037227 */ /* 0x000fc800078e00ff */
[----:B------:R-:W-:-:S04]  /*1e10*/  IMAD.HI.U32 R9, R9, R73, RZ ;  /* 0x0000004909097227 */ /* 0x000fc800078e00ff */
[--C-:B------:R-:W-:Y:S01]  /*1e20*/  @!P3 IMAD.IADD R65, R65, 0x1, -R4.reuse ;  /* 0x000000014141b824 */ /* 0x100fe200078e0a04 */
[----:B------:R-:W-:Y:S01]  /*1e30*/  ISETP.GE.AND P3, PT, R22, RZ, PT ;  /* 0x000000ff1600720c */ /* 0x000fe20003f66270 */
[----:B------:R-:W-:Y:S02]  /*1e40*/  IMAD.MOV.U32 R57, RZ, RZ, R11 ;  /* 0x000000ffff397224 */ /* 0x000fe400078e000b */
[----:B------:R-:W-:Y:S01]  /*1e50*/  @!P6 IMAD.IADD R13, R13, 0x1, -R4 ;  /* 0x000000010d0de824 */ /* 0x000fe200078e0a04 */
[----:B------:R-:W-:Y:S01]  /*1e60*/  ISETP.GT.U32.AND P6, PT, R4, R69, PT ;  /* 0x000000450400720c */ /* 0x000fe20003fc4070 */
[----:B------:R-:W-:Y:S02]  /*1e70*/  IMAD.MOV R8, RZ, RZ, -R3 ;  /* 0x000000ffff087224 */ /* 0x000fe400078e0a03 */
[----:B------:R-:W-:Y:S02]  /*1e80*/  IMAD.MOV R9, RZ, RZ, -R9 ;  /* 0x000000ffff097224 */ /* 0x000fe400078e0a09 */
[----:B------:R-:W-:-:S02]  /*1e90*/  IMAD.MOV.U32 R3, RZ, RZ, R12 ;  /* 0x000000ffff037224 */ /* 0x000fc400078e000c */
[----:B------:R-:W-:Y:S01]  /*1ea0*/  @!P5 IMAD.MOV R57, RZ, RZ, -R57 ;  /* 0x000000ffff39d224 */ /* 0x000fe200078e0a39 */
[C---:B------:R-:W-:Y:S01]  /*1eb0*/  ISETP.GT.U32.AND P5, PT, R4.reuse, R65, PT ;  /* 0x000000410400720c */ /* 0x040fe20003fa4070 */
[----:B------:R-:W-:Y:S02]  /*1ec0*/  IMAD R73, R4, R9, R73 ;  /* 0x0000000904497224 */ /* 0x000fe400078e0249 */
[----:B------:R-:W-:Y:S02]  /*1ed0*/  IMAD.MOV.U32 R63, RZ, RZ, R13 ;  /* 0x000000ffff3f7224 */ /* 0x000fe400078e000d */
[----:B------:R-:W-:-:S04]  /*1ee0*/  IMAD.HI.U32 R6, R6, R3, RZ ;  /* 0x0000000306067227 */ /* 0x000fc800078e00ff */
[----:B------:R-:W-:Y:S01]  /*1ef0*/  @!P4 IMAD.MOV R63, RZ, RZ, -R63 ;  /* 0x000000ffff3fc224 */ /* 0x000fe200078e0a3f */
[----:B------:R-:W-:Y:S01]  /*1f00*/  ISETP.GT.U32.AND P4, PT, R4, R73, PT ;  /* 0x000000490400720c */ /* 0x000fe20003f84070 */
[----:B------:R-:W-:Y:S01]  /*1f10*/  @!P2 IMAD.IADD R61, R61, 0x1, -R4 ;  /* 0x000000013d3da824 */ /* 0x000fe200078e0a04 */
[----:B------:R-:W-:Y:S01]  /*1f20*/  ISETP.GE.AND P2, PT, R20, RZ, PT ;  /* 0x000000ff1400720c */ /* 0x000fe20003f46270 */
[C---:B------:R-:W-:Y:S02]  /*1f30*/  IMAD R71, R4.reuse, R8, R71 ;  /* 0x0000000804477224 */ /* 0x040fe400078e0247 */
[----:B------:R-:W-:Y:S02]  /*1f40*/  IMAD.MOV R6, RZ, RZ, -R6 ;  /* 0x000000ffff067224 */ /* 0x000fe400078e0a06 */
[----:B------:R-:W-:Y:S01]  /*1f50*/  @!P3 IMAD.MOV R61, RZ, RZ, -R61 ;  /* 0x000000ffff3db224 */ /* 0x000fe200078e0a3d */
[----:B------:R-:W-:Y:S01]  /*1f60*/  ISETP.GT.U32.AND P3, PT, R4, R71, PT ;  /* 0x000000470400720c */ /* 0x000fe20003f64070 */
[----:B------:R-:W-:-:S02]  /*1f70*/  IMAD R6, R75, R6, R3 ;  /* 0x000000064b067224 */ /* 0x000fc400078e0203 */
[--C-:B------:R-:W-:Y:S01]  /*1f80*/  @!P6 IMAD.IADD R69, R69, 0x1, -R4.reuse ;  /* 0x000000014545e824 */ /* 0x100fe200078e0a04 */
[----:B------:R-:W-:Y:S01]  /*1f90*/  ISETP.GT.U32.AND P6, PT, R4, R67, PT ;  /* 0x000000430400720c */ /* 0x000fe20003fc4070 */
[--C-:B------:R-:W-:Y:S01]  /*1fa0*/  @!P5 IMAD.IADD R65, R65, 0x1, -R4.reuse ;  /* 0x000000014141d824 */ /* 0x100fe200078e0a04 */
[----:B------:R-:W-:Y:S01]  /*1fb0*/  ISETP.GT.U32.AND P5, PT, R75, R6, PT ;  /* 0x000000064b00720c */ /* 0x000fe20003fa4070 */
[--C-:B------:R-:W-:Y:S01]  /*1fc0*/  @!P4 IMAD.IADD R73, R73, 0x1, -R4.reuse ;  /* 0x000000014949c824 */ /* 0x100fe200078e0a04 */
[----:B------:R-:W-:Y:S01]  /*1fd0*/  ISETP.GE.AND P4, PT, R230, c[0x0][0x180], PT ;  /* 0x00006000e6007a0c */ /* 0x000fe20003f86270 */
[----:B------:R-:W-:Y:S01]  /*1fe0*/  @!P2 IMAD.MOV R59, RZ, RZ, -R59 ;  /* 0x000000ffff3ba224 */ /* 0x000fe200078e0a3b */
[----:B------:R-:W-:Y:S01]  /*1ff0*/  ISETP.GT.U32.AND P2, PT, R4, R69, PT ;  /* 0x000000450400720c */ /* 0x000fe20003f44070 */
[----:B------:R-:W-:Y:S01]  /*2000*/  IMAD R3, R233, c[0x0][0x188], RZ ;  /* 0x00006200e9037a24 */ /* 0x000fe200078e02ff */
[----:B------:R-:W-:Y:S01]  /*2010*/  SEL R8, R146, RZ, !P4 ;  /* 0x000000ff92087207 */ /* 0x000fe20006000000 */
[--C-:B------:R-:W-:Y:S01]  /*2020*/  @!P3 IMAD.IADD R71, R71, 0x1, -R4.reuse ;  /* 0x000000014747b824 */ /* 0x100fe200078e0a04 */
[----:B------:R-:W-:Y:S01]  /*2030*/  ISETP.GT.U32.AND P4, PT, R4, R73, PT ;  /* 0x000000490400720c */ /* 0x000fe20003f84070 */
[----:B------:R-:W-:Y:S01]  /*2040*/  IMAD R143, R50, 0x2, R3 ;  /* 0x00000002328f7824 */ /* 0x000fe200078e0203 */
[----:B------:R-:W-:Y:S01]  /*2050*/  ISETP.GE.AND P3, PT, R16, RZ, PT ;  /* 0x000000ff1000720c */ /* 0x000fe20003f66270 */
[----:B------:R-:W-:Y:S01]  /*2060*/  @!P6 IMAD.IADD R67, R67, 0x1, -R4 ;  /* 0x000000014343e824 */ /* 0x000fe200078e0a04 */
[----:B------:R-:W-:Y:S01]  /*2070*/  ISETP.GE.AND P6, PT, R26, RZ, PT ;  /* 0x000000ff1a00720c */ /* 0x000fe20003fc6270 */
[----:B------:R-:W-:Y:S01]  /*2080*/  @!P5 IMAD.IADD R6, R6, 0x1, -R75 ;  /* 0x000000010606d824 */ /* 0x000fe200078e0a4b */
[----:B------:R-:W-:Y:S01]  /*2090*/  ISETP.GT.U32.AND P5, PT, R4, R71, PT ;  /* 0x000000470400720c */ /* 0x000fe20003fa4070 */
[----:B------:R-:W-:-:S02]  /*20a0*/  IMAD R142, R50, 0x2, R143 ;  /* 0x00000002328e7824 */ /* 0x000fc400078e028f */
[----:B------:R-:W-:Y:S01]  /*20b0*/  @!P2 IMAD.IADD R69, R69, 0x1, -R4 ;  /* 0x000000014545a824 */ /* 0x000fe200078e0a04 */
[----:B------:R-:W-:Y:S01]  /*20c0*/  ISETP.GE.AND P2, PT, R14, RZ, PT ;  /* 0x000000ff0e00720c */ /* 0x000fe20003f46270 */
[----:B------:R-:W-:Y:S02]  /*20d0*/  IMAD R141, R50, 0x2, R142 ;  /* 0x00000002328d7824 */ /* 0x000fe400078e028e */
[--C-:B------:R-:W-:Y:S01]  /*20e0*/  @!P4 IMAD.IADD R73, R73, 0x1, -R4.reuse ;  /* 0x000000014949c824 */ /* 0x100fe200078e0a04 */
[----:B------:R-:W-:Y:S01]  /*20f0*/  ISETP.GE.AND P4, PT, R228, c[0x0][0x180], PT ;  /* 0x00006000e4007a0c */ /* 0x000fe20003f86270 */
[----:B------:R-:W-:Y:S02]  /*2100*/  IMAD R140, R50, 0x2, R141 ;  /* 0x00000002328c7824 */ /* 0x000fe400078e028d */
[----:B------:R-:W-:Y:S01]  /*2110*/  @!P6 IMAD.MOV R65, RZ, RZ, -R65 ;  /* 0x000000ffff41e224 */ /* 0x000fe200078e0a41 */
[----:B------:R-:W-:Y:S01]  /*2120*/  ISETP.GT.U32.AND P6, PT, R75, R6, PT ;  /* 0x000000064b00720c */ /* 0x000fe20003fc4070 */
[----:B------:R-:W-:Y:S01]  /*2130*/  @!P5 IMAD.IADD R71, R71, 0x1, -R4 ;  /* 0x000000014747d824 */ /* 0x000fe200078e0a04 */
[----:B------:R-:W-:Y:S01]  /*2140*/  SEL R4, R146, RZ, !P4 ;  /* 0x000000ff92047207 */ /* 0x000fe20006000000 */
[----:B------:R-:W-:Y:S01]  /*2150*/  @!P3 IMAD.MOV R69, RZ, RZ, -R69 ;  /* 0x000000ffff45b224 */ /* 0x000fe200078e0a45 */
[----:B------:R-:W-:Y:S01]  /*2160*/  ISETP.GE.AND P4, PT, R0, RZ, PT ;  /* 0x000000ff0000720c */ /* 0x000fe20003f86270 */
[----:B------:R-:W-:Y:S01]  /*2170*/  @!P2 IMAD.MOV R67, RZ, RZ, -R67 ;  /* 0x000000ffff43a224 */ /* 0x000fe200078e0a43 */
[----:B------:R-:W-:Y:S01]  /*2180*/  ISETP.NE.U32.AND P2, PT, R8, RZ, PT ;  /* 0x000000ff0800720c */ /* 0x000fe20003f45070 */
[----:B------:R-:W-:Y:S01]  /*2190*/  IMAD R8, R50, 0x2, R140 ;  /* 0x0000000232087824 */ /* 0x000fe200078e028c */
[----:B------:R-:W-:Y:S01]  /*21a0*/  ISETP.GE.AND P5, PT, R10, RZ, PT ;  /* 0x000000ff0a00720c */ /* 0x000fe20003fa6270 */
[----:B------:R-:W-:Y:S01]  /*21b0*/  IMAD.SHL.U32 R225, R143, 0x4, RZ ;  /* 0x000000048fe17824 */ /* 0x000fe200078e00ff */
[----:B------:R-:W-:Y:S01]  /*21c0*/  ISETP.GE.AND P3, PT, R18, RZ, PT ;  /* 0x000000ff1200720c */ /* 0x000fe20003f66270 */
[----:B------:R-:W-:-:S02]  /*21d0*/  IMAD R9, R50, 0x2, R8 ;  /* 0x0000000232097824 */ /* 0x000fc400078e0208 */
[----:B------:R-:W-:Y:S01]  /*21e0*/  @!P6 IMAD.IADD R6, R6, 0x1, -R75 ;  /* 0x000000010606e824 */ /* 0x000fe200078e0a4b */
[----:B------:R-:W-:Y:S01]  /*21f0*/  ISETP.GE.AND P6, PT, R224, c[0x0][0x180], PT ;  /* 0x00006000e0007a0c */ /* 0x000fe20003fc6270 */
[C---:B------:R-:W-:Y:S02]  /*2200*/  IMAD R10, R50.reuse, 0x2, R9 ;  /* 0x00000002320a7824 */ /* 0x040fe400078e0209 */
[----:B------:R-:W-:Y:S01]  /*2210*/  @!P4 IMAD.MOV R6, RZ, RZ, -R6 ;  /* 0x000000ffff06c224 */ /* 0x000fe200078e0a06 */
[----:B------:R-:W-:Y:S01]  /*2220*/  ISETP.NE.AND P4, PT, RZ, c[0x0][0x178], PT ;  /* 0x00005e00ff007a0c */ /* 0x000fe20003f85270 */
[----:B------:R-:W-:Y:S01]  /*2230*/  IMAD R11, R50, 0x2, R10 ;  /* 0x00000002320b7824 */ /* 0x000fe200078e020a */
[----:B------:R-:W-:Y:S01]  /*2240*/  SEL R13, R146, RZ, !P6 ;  /* 0x000000ff920d7207 */ /* 0x000fe20007000000 */
[----:B------:R-:W-:Y:S01]  /*2250*/  @!P5 IMAD.MOV R73, RZ, RZ, -R73 ;  /* 0x000000ffff49d224 */ /* 0x000fe200078e0a49 */
[----:B------:R-:W-:Y:S01]  /*2260*/  ISETP.NE.AND P6, PT, RZ, c[0x0][0x17c], PT ;  /* 0x00005f00ff007a0c */ /* 0x000fe20003fc5270 */
[----:B------:R-:W-:Y:S01]  /*2270*/  IMAD R12, R50, 0x2, R11 ;  /* 0x00000002320c7824 */ /* 0x000fe200078e020b */
[----:B------:R-:W-:Y:S01]  /*2280*/  ISETP.NE.U32.AND P5, PT, R13, RZ, PT ;  /* 0x000000ff0d00720c */ /* 0x000fe20003fa5070 */
[----:B------:R-:W-:Y:S01]  /*2290*/  @!P3 IMAD.MOV R71, RZ, RZ, -R71 ;  /* 0x000000ffff47b224 */ /* 0x000fe200078e0a47 */
[----:B------:R-:W-:Y:S01]  /*22a0*/  ISETP.NE.U32.AND P3, PT, R4, RZ, PT ;  /* 0x000000ff0400720c */ /* 0x000fe20003f65070 */
[----:B------:R-:W-:Y:S01]  /*22b0*/  IMAD R13, R50, 0x2, R12 ;  /* 0x00000002320d7824 */ /* 0x000fe200078e020c */
[----:B------:R-:W-:Y:S01]  /*22c0*/  LOP3.LUT R4, RZ, c[0x0][0x17c], RZ, 0x33, !PT ;  /* 0x00005f00ff047a12 */ /* 0x000fe200078e33ff */
[----:B------:R-:W-:-:S02]  /*22d0*/  IMAD.SHL.U32 R221, R141, 0x4, RZ ;  /* 0x000000048ddd7824 */ /* 0x000fc400078e00ff */
[----:B------:R-:W-:Y:S01]  /*22e0*/  @!P4 LOP3.LUT R6, RZ, c[0x0][0x178], RZ, 0x33, !PT ;  /* 0x00005e00ff06ca12 */ /* 0x000fe200078e33ff */
[----:B------:R-:W-:Y:S01]  /*22f0*/  IMAD R14, R50, 0x2, R13 ;  /* 0x00000002320e7824 */ /* 0x000fe200078e020d */
[----:B------:R-:W-:Y:S01]  /*2300*/  SEL R32, R4, R47, !P6 ;  /* 0x0000002f04207207 */ /* 0x000fe20007000000 */
[----:B------:R-:W-:Y:S01]  /*2310*/  IMAD.SHL.U32 R219, R140, 0x4, RZ ;  /* 0x000000048cdb7824 */ /* 0x000fe200078e00ff */
[----:B------:R-:W-:Y:S01]  /*2320*/  SEL R47, R4, R5, !P6 ;  /* 0x00000005042f7207 */ /* 0x000fe20007000000 */
[----:B------:R-:W-:Y:S01]  /*2330*/  IMAD R144, R6, c[0x0][0x184], RZ ;  /* 0x0000610006907a24 */ /* 0x000fe200078e02ff */
[----:B------:R-:W-:Y:S01]  /*2340*/  SEL R26, R4, R35, !P6 ;  /* 0x00000023041a7207 */ /* 0x000fe20007000000 */
[----:B------:R-:W-:Y:S01]  /*2350*/  IMAD R5, R50, 0x2, R14 ;  /* 0x0000000232057824 */ /* 0x000fe200078e020e */
[----:B------:R-:W-:Y:S01]  /*2360*/  SEL R35, R4, R7, !P6 ;  /* 0x0000000704237207 */ /* 0x000fe20007000000 */
[----:B------:R-:W-:Y:S01]  /*2370*/  IMAD.SHL.U32 R145, R144, 0x4, RZ ;  /* 0x0000000490917824 */ /* 0x000fe200078e00ff */
[----:B------:R-:W-:Y:S01]  /*2380*/  SEL R22, R4, R27, !P6 ;  /* 0x0000001b04167207 */ /* 0x000fe20007000000 */
[----:B------:R-:W-:Y:S01]  /*2390*/  IMAD R7, R50, 0x2, R5 ;  /* 0x0000000232077824 */ /* 0x000fe200078e0205 */
[----:B------:R-:W-:Y:S01]  /*23a0*/  SEL R24, R4, R31, !P6 ;  /* 0x0000001f04187207 */ /* 0x000fe20007000000 */
[----:B------:R-:W-:Y:S01]  /*23b0*/  IMAD.SHL.U32 R217, R8, 0x4, RZ ;  /* 0x0000000408d97824 */ /* 0x000fe200078e00ff */
[----:B------:R-:W-:Y:S01]  /*23c0*/  IADD3 R72, P4, R145, c[0x0][0x160], RZ ;  /* 0x0000580091487a10 */ /* 0x000fe20007f9e0ff */
[----:B------:R-:W-:Y:S01]  /*23d0*/  IMAD R16, R50, 0x2, R7 ;  /* 0x0000000232107824 */ /* 0x000fe200078e0207 */
[C---:B------:R-:W-:Y:S01]  /*23e0*/  SEL R27, R4.reuse, R37, !P6 ;  /* 0x00000025041b7207 */ /* 0x040fe20007000000 */
[----:B------:R-:W-:Y:S01]  /*23f0*/  IMAD.SHL.U32 R215, R9, 0x4, RZ ;  /* 0x0000000409d77824 */ /* 0x000fe200078e00ff */
[----:B------:R-:W-:Y:S01]  /*2400*/  SEL R28, R4, R39, !P6 ;  /* 0x00000027041c7207 */ /* 0x000fe20007000000 */
[----:B------:R-:W-:Y:S01]  /*2410*/  IMAD.SHL.U32 R213, R10, 0x4, RZ ;  /* 0x000000040ad57824 */ /* 0x000fe200078e00ff */
[C---:B------:R-:W-:Y:S01]  /*2420*/  SEL R30, R4.reuse, R43, !P6 ;  /* 0x0000002b041e7207 */ /* 0x040fe20007000000 */
[----:B------:R-:W-:Y:S01]  /*2430*/  IMAD.SHL.U32 R211, R11, 0x4, RZ ;  /* 0x000000040bd37824 */ /* 0x000fe200078e00ff */
[----:B------:R-:W-:Y:S01]  /*2440*/  SEL R31, R4, R45, !P6 ;  /* 0x0000002d041f7207 */ /* 0x000fe20007000000 */
[----:B------:R-:W-:Y:S01]  /*2450*/  IMAD.SHL.U32 R209, R12, 0x4, RZ ;  /* 0x000000040cd17824 */ /* 0x000fe200078e00ff */
[C---:B------:R-:W-:Y:S01]  /*2460*/  SEL R18, R4.reuse, R15, !P6 ;  /* 0x0000000f04127207 */ /* 0x040fe20007000000 */
[----:B------:R-:W-:Y:S01]  /*2470*/  IMAD.SHL.U32 R227, R3, 0x4, RZ ;  /* 0x0000000403e37824 */ /* 0x000fe200078e00ff */
[----:B------:R-:W-:Y:S01]  /*2480*/  SEL R20, R4, R17, !P6 ;  /* 0x0000001104147207 */ /* 0x000fe20007000000 */
[----:B------:R-:W-:Y:S01]  /*2490*/  IMAD R17, R50, 0x2, R16 ;  /* 0x0000000232117824 */ /* 0x000fe200078e0210 */
[C---:B------:R-:W-:Y:S01]  /*24a0*/  SEL R19, R4.reuse, R19, !P6 ;  /* 0x0000001304137207 */ /* 0x040fe20007000000 */
[----:B------:R-:W-:Y:S01]  /*24b0*/  IMAD.SHL.U32 R207, R13, 0x4, RZ ;  /* 0x000000040dcf7824 */ /* 0x000fe200078e00ff */
[----:B------:R-:W-:Y:S01]  /*24c0*/  SEL R21, R4, R21, !P6 ;  /* 0x0000001504157207 */ /* 0x000fe20007000000 */
[----:B------:R-:W-:Y:S01]  /*24d0*/  IMAD.SHL.U32 R223, R142, 0x4, RZ ;  /* 0x000000048edf7824 */ /* 0x000fe200078e00ff */
[C---:B------:R-:W-:Y:S01]  /*24e0*/  SEL R23, R4.reuse, R23, !P6 ;  /* 0x0000001704177207 */ /* 0x040fe20007000000 */
[----:B------:R-:W-:Y:S01]  /*24f0*/  IMAD R15, R203, c[0x0][0x18c], RZ ;  /* 0x00006300cb0f7a24 */ /* 0x000fe200078e02ff */
[----:B------:R-:W-:Y:S01]  /*2500*/  SEL R25, R4, R25, !P6 ;  /* 0x0000001904197207 */ /* 0x000fe20007000000 */
[----:B------:R-:W-:Y:S01]  /*2510*/  IMAD.SHL.U32 R205, R14, 0x4, RZ ;  /* 0x000000040ecd7824 */ /* 0x000fe200078e00ff */
[C---:B------:R-:W-:Y:S01]  /*2520*/  SEL R29, R4.reuse, R29, !P6 ;  /* 0x0000001d041d7207 */ /* 0x040fe20007000000 */
[----:B------:R-:W-:Y:S01]  /*2530*/  IMAD.SHL.U32 R204, R15, 0x4, RZ ;  /* 0x000000040fcc7824 */ /* 0x000fe200078e00ff */
[----:B------:R-:W-:Y:S01]  /*2540*/  SEL R33, R4, R33, !P6 ;  /* 0x0000002104217207 */ /* 0x000fe20007000000 */
[----:B------:R-:W-:Y:S01]  /*2550*/  IMAD R22, R22, c[0x0][0x190], RZ ;  /* 0x0000640016167a24 */ /* 0x000fe200078e02ff */
[----:B------:R-:W-:Y:S01]  /*2560*/  SEL R41, R4, R41, !P6 ;  /* 0x0000002904297207 */ /* 0x000fe20007000000 */
[----:B------:R-:W-:Y:S01]  /*2570*/  IMAD R24, R24, c[0x0][0x190], RZ ;  /* 0x0000640018187a24 */ /* 0x000fe200078e02ff */
[----:B------:R-:W-:Y:S01]  /*2580*/  SEL R36, R4, R49, !P6 ;  /* 0x0000003104247207 */ /* 0x000fe20007000000 */
[----:B------:R-:W-:Y:S01]  /*2590*/  IMAD R26, R26, c[0x0][0x190], RZ ;  /* 0x000064001a1a7a24 */ /* 0x000fe200078e02ff */
[C---:B------:R-:W-:Y:S01]  /*25a0*/  SEL R37, R4.reuse, R51, !P6 ;  /* 0x0000003304257207 */ /* 0x040fe20007000000 */
        /* <DEDUP_REMOVED lines=9> */
[C---:B------:R-:W-:Y:S01]  /*2640*/  SEL R43, R4.reuse, R61, !P6 ;  /* 0x0000003d042b7207 */ /* 0x040fe20007000000 */
[----:B------:R-:W-:Y:S01]  /*2650*/  IMAD R47, R47, c[0x0][0x190], RZ ;  /* 0x000064002f2f7a24 */ /* 0x000fe200078e02ff */
[----:B------:R-:W-:-:S02]  /*2660*/  SEL R44, R4, R63, !P6 ;  /* 0x0000003f042c7207 */ /* 0x000fc40007000000 */
[C---:B------:R-:W-:Y:S02]  /*2670*/  SEL R45, R4.reuse, R65, !P6 ;  /* 0x00000041042d7207 */ /* 0x040fe40007000000 */
[C---:B------:R-:W-:Y:S02]  /*2680*/  SEL R46, R4.reuse, R67, !P6 ;  /* 0x00000043042e7207 */ /* 0x040fe40007000000 */
[C---:B------:R-:W-:Y:S02]  /*2690*/  SEL R115, R4.reuse, R69, !P6 ;  /* 0x0000004504737207 */ /* 0x040fe40007000000 */
[C---:B------:R-:W-:Y:S02]  /*26a0*/  SEL R119, R4.reuse, R71, !P6 ;  /* 0x0000004704777207 */ /* 0x040fe40007000000 */
[----:B------:R-:W-:Y:S02]  /*26b0*/  SEL R123, R4, R73, !P6 ;  /* 0x00000049047b7207 */ /* 0x000fe40007000000 */
[----:B------:R-:W-:-:S02]  /*26c0*/  LEA.HI.X.SX32 R34, R144, c[0x0][0x164], 0x2, P4 ;  /* 0x0000590090227a11 */ /* 0x000fc400020f16ff */
[-C--:B------:R-:W-:Y:S02]  /*26d0*/  LEA R4, P4, R5, R72.reuse, 0x2 ;  /* 0x0000004805047211 */ /* 0x080fe400078810ff */
[----:B------:R-:W-:Y:S02]  /*26e0*/  LEA R48, P6, R7, R72, 0x2 ;  /* 0x0000004807307211 */ /* 0x000fe400078c10ff */
[----:B------:R-:W-:Y:S02]  /*26f0*/  LEA.HI.X.SX32 R5, R5, R34, 0x2, P4 ;  /* 0x0000002205057211 */ /* 0x000fe400020f16ff */
[C---:B------:R-:W-:Y:S02]  /*2700*/  LEA R6, P4, R16.reuse, R72, 0x2 ;  /* 0x0000004810067211 */ /* 0x040fe400078810ff */
[-C--:B------:R-:W-:Y:S02]  /*2710*/  LEA.HI.X.SX32 R49, R7, R34.reuse, 0x2, P6 ;  /* 0x0000002207317211 */ /* 0x080fe400030f16ff */
[----:B------:R-:W-:Y:S01]  /*2720*/  LEA.HI.X.SX32 R7, R16, R34, 0x2, P4 ;  /* 0x0000002210077211 */ /* 0x000fe200020f16ff */
[----:B------:R-:W-:Y:S01]  /*2730*/  IMAD R16, R18, c[0x0][0x190], RZ ;  /* 0x0000640012107a24 */ /* 0x000fe200078e02ff */
[-C--:B------:R-:W-:Y:S01]  /*2740*/  IADD3 R50, P4, R225, R72.reuse, RZ ;  /* 0x00000048e1327210 */ /* 0x080fe20007f9e0ff */
[----:B------:R-:W-:Y:S01]  /*2750*/  IMAD R18, R19, c[0x0][0x190], RZ ;  /* 0x0000640013127a24 */ /* 0x000fe200078e02ff */
[----:B------:R-:W-:Y:S01]  /*2760*/  IADD3 R138, P6, R227, R72, RZ ;  /* 0x00000048e38a7210 */ /* 0x000fe20007fde0ff */
[----:B------:R-:W-:Y:S01]  /*2770*/  IMAD R19, R21, c[0x0][0x190], RZ ;  /* 0x0000640015137a24 */ /* 0x000fe200078e02ff */
[----:B------:R-:W-:Y:S01]  /*2780*/  LEA.HI.X.SX32 R51, R143, R34, 0x2, P4 ;  /* 0x000000228f337211 */ /* 0x000fe200020f16ff */
[----:B------:R-:W-:Y:S01]  /*2790*/  IMAD R21, R25, c[0x0][0x190], RZ ;  /* 0x0000640019157a24 */ /* 0x000fe200078e02ff */
[----:B------:R-:W-:Y:S01]  /*27a0*/  LEA R54, P4, R17, R72, 0x2 ;  /* 0x0000004811367211 */ /* 0x000fe200078810ff */
[----:B------:R-:W-:Y:S01]  /*27b0*/  IMAD R25, R33, c[0x0][0x190], RZ ;  /* 0x0000640021197a24 */ /* 0x000fe200078e02ff */
[-C--:B------:R-:W-:Y:S01]  /*27c0*/  LEA.HI.X.SX32 R139, R3, R34.reuse, 0x2, P6 ;  /* 0x00000022038b7211 */ /* 0x080fe200030f16ff */
[----:B------:R-:W-:Y:S01]  /*27d0*/  IMAD R33, R35, c[0x0][0x190], RZ ;  /* 0x0000640023217a24 */ /* 0x000fe200078e02ff */
        /* <DEDUP_REMOVED lines=8> */
[----:B------:R-:W-:Y:S01]  /*2860*/  IADD3 R58, P4, R219, R72, RZ ;  /* 0x00000048db3a7210 */ /* 0x000fe20007f9e0ff */
[----:B------:R-:W-:Y:S01]  /*2870*/  IMAD R35, R37, c[0x0][0x190], RZ ;  /* 0x0000640025237a24 */ /* 0x000fe200078e02ff */
[-C--:B------:R-:W-:Y:S01]  /*2880*/  LEA.HI.X.SX32 R53, R142, R34.reuse, 0x2, P6 ;  /* 0x000000228e357211 */ /* 0x080fe200030f16ff */
[----:B------:R-:W-:Y:S01]  /*2890*/  IMAD R37, R39, c[0x0][0x190], RZ ;  /* 0x0000640027257a24 */ /* 0x000fe200078e02ff */
[----:B------:R-:W-:Y:S01]  /*28a0*/  LEA.HI.X.SX32 R59, R140, R34, 0x2, P4 ;  /* 0x000000228c3b7211 */ /* 0x000fe200020f16ff */
[----:B------:R-:W-:Y:S01]  /*28b0*/  IMAD R39, R42, c[0x0][0x190], RZ ;  /* 0x000064002a277a24 */ /* 0x000fe200078e02ff */
[----:B------:R-:W-:Y:S01]  /*28c0*/  IADD3 R60, P4, R217, R72, RZ ;  /* 0x00000048d93c7210 */ /* 0x000fe20007f9e0ff */
[----:B------:R-:W-:Y:S01]  /*28d0*/  IMAD R41, R44, c[0x0][0x190], RZ ;  /* 0x000064002c297a24 */ /* 0x000fe200078e02ff */
[----:B------:R-:W-:Y:S01]  /*28e0*/  IADD3 R136, P6, R204, c[0x0][0x168], RZ ;  /* 0x00005a00cc887a10 */ /* 0x000fe20007fde0ff */
[----:B------:R-:W-:Y:S01]  /*28f0*/  IMAD R44, R115, c[0x0][0x190], RZ ;  /* 0x00006400732c7a24 */ /* 0x000fe200078e02ff */
[----:B------:R-:W-:Y:S01]  /*2900*/  LEA.HI.X.SX32 R61, R8, R34, 0x2, P4 ;  /* 0x00000022083d7211 */ /* 0x000fe200020f16ff */
[----:B------:R-:W-:Y:S01]  /*2910*/  IMAD R42, R45, c[0x0][0x190], RZ ;  /* 0x000064002d2a7a24 */ /* 0x000fe200078e02ff */
[----:B------:R-:W-:Y:S01]  /*2920*/  IADD3 R62, P4, R215, R72, RZ ;  /* 0x00000048d73e7210 */ /* 0x000fe20007f9e0ff */
[----:B------:R-:W-:Y:S01]  /*2930*/  IMAD R45, R119, c[0x0][0x190], RZ ;  /* 0x00006400772d7a24 */ /* 0x000fe200078e02ff */
[----:B------:R-:W-:Y:S01]  /*2940*/  LEA.HI.X.SX32 R137, R15, c[0x0][0x16c], 0x2, P6 ;  /* 0x00005b000f897a11 */ /* 0x000fe200030f16ff */
[----:B------:R1:W-:Y:S01]  /*2950*/  LDGSTS.E [R202+0x8000], [R138.64], P1 ;  /* 0x080000008aca7fae */ /* 0x0003e2000892184e */
[----:B------:R-:W-:-:S02]  /*2960*/  LEA.HI.X.SX32 R63, R9, R34, 0x2, P4 ;  /* 0x00000022093f7211 */ /* 0x000fc400020f16ff */
[----:B------:R-:W-:Y:S01]  /*2970*/  IADD3 R64, P4, R213, R72, RZ ;  /* 0x00000048d5407210 */ /* 0x000fe20007f9e0ff */
[----:B------:R2:W-:Y:S01]  /*2980*/  LDGSTS.E [R202+0x8400], [R52.64], P2 ;  /* 0x0840000034ca7fae */ /* 0x0005e2000912184e */
[----:B------:R-:W-:Y:S02]  /*2990*/  LEA R76, P6, R17, R136, 0x2 ;  /* 0x00000088114c7211 */ /* 0x000fe400078c10ff */
[----:B------:R-:W-:Y:S01]  /*29a0*/  LEA.HI.X.SX32 R65, R10, R34, 0x2, P4 ;  /* 0x000000220a417211 */ /* 0x000fe200020f16ff */
[----:B------:R3:W-:Y:S01]  /*29b0*/  LDGSTS.E [R202+0x8800], [R58.64], P3 ;  /* 0x088000003aca7fae */ /* 0x0007e2000992184e */
[----:B------:R-:W-:Y:S02]  /*29c0*/  IADD3 R66, P4, R211, R72, RZ ;  /* 0x00000048d3427210 */ /* 0x000fe40007f9e0ff */
[----:B------:R-:W-:Y:S01]  /*29d0*/  LEA.HI.X.SX32 R77, R17, R137, 0x2, P6 ;  /* 0x00000089114d7211 */ /* 0x000fe200030f16ff */
[----:B------:R4:W-:Y:S01]  /*29e0*/  LDGSTS.E [R202+0x8c00], [R62.64], P5 ;  /* 0x08c000003eca7fae */ /* 0x0009e2000a92184e */
[----:B------:R-:W-:Y:S01]  /*29f0*/  LEA.HI.X.SX32 R67, R11, R34, 0x2, P4 ;  /* 0x000000220b437211 */ /* 0x000fe200020f16ff */
[----:B-1----:R-:W-:Y:S01]  /*2a00*/  IMAD.WIDE R138, R159, 0x4, R138 ;  /* 0x000000049f8a7825 */ /* 0x002fe200078e028a */
[----:B------:R-:W-:-:S02]  /*2a10*/  IADD3 R68, P4, R209, R72, RZ ;  /* 0x00000048d1447210 */ /* 0x000fc40007f9e0ff */
[----:B------:R-:W-:Y:S01]  /*2a20*/  LEA R80, P6, R19, R136, 0x2 ;  /* 0x0000008813507211 */ /* 0x000fe200078c10ff */
[----:B--2---:R-:W-:Y:S01]  /*2a30*/  IMAD.WIDE R52, R161, 0x4, R52 ;  /* 0x00000004a1347825 */ /* 0x004fe200078e0234 */
[----:B------:R-:W-:Y:S02]  /*2a40*/  LEA.HI.X.SX32 R69, R12, R34, 0x2, P4 ;  /* 0x000000220c457211 */ /* 0x000fe400020f16ff */
[----:B------:R-:W-:Y:S02]  /*2a50*/  IADD3 R70, P4, R207, R72, RZ ;  /* 0x00000048cf467210 */ /* 0x000fe40007f9e0ff */
[----:B------:R-:W-:Y:S02]  /*2a60*/  LEA.HI.X.SX32 R81, R19, R137, 0x2, P6 ;  /* 0x0000008913517211 */ /* 0x000fe400030f16ff */
[----:B------:R-:W-:Y:S02]  /*2a70*/  LEA.HI.X.SX32 R71, R13, R34, 0x2, P4 ;  /* 0x000000220d477211 */ /* 0x000fe400020f16ff */
[----:B------:R-:W-:-:S02]  /*2a80*/  IADD3 R72, P4, R205, R72, RZ ;  /* 0x00000048cd487210 */ /* 0x000fc40007f9e0ff */
[C---:B------:R-:W-:Y:S02]  /*2a90*/  LEA R84, P6, R21.reuse, R136, 0x2 ;  /* 0x0000008815547211 */ /* 0x040fe400078c10ff */
[----:B------:R-:W-:Y:S01]  /*2aa0*/  LEA.HI.X.SX32 R73, R14, R34, 0x2, P4 ;  /* 0x000000220e497211 */ /* 0x000fe200020f16ff */
[----:B------:R-:W-:Y:S01]  /*2ab0*/  IMAD R34, R36, c[0x0][0x190], RZ ;  /* 0x0000640024227a24 */ /* 0x000fe200078e02ff */
[-C--:B------:R-:W-:Y:S01]  /*2ac0*/  LEA R74, P4, R16, R136.reuse, 0x2 ;  /* 0x00000088104a7211 */ /* 0x080fe200078810ff */
[----:B------:R-:W-:Y:S01]  /*2ad0*/  IMAD R36, R38, c[0x0][0x190], RZ ;  /* 0x0000640026247a24 */ /* 0x000fe200078e02ff */
[-C--:B------:R-:W-:Y:S01]  /*2ae0*/  LEA.HI.X.SX32 R85, R21, R137.reuse, 0x2, P6 ;  /* 0x0000008915557211 */ /* 0x080fe200030f16ff */
[----:B------:R-:W-:Y:S01]  /*2af0*/  IMAD R38, R40, c[0x0][0x190], RZ ;  /* 0x0000640028267a24 */ /* 0x000fe200078e02ff */
[-C--:B------:R-:W-:Y:S01]  /*2b00*/  LEA.HI.X.SX32 R75, R16, R137.reuse, 0x2, P4 ;  /* 0x00000089104b7211 */ /* 0x080fe200020f16ff */
[----:B------:R-:W-:Y:S01]  /*2b10*/  IMAD R40, R43, c[0x0][0x190], RZ ;  /* 0x000064002b287a24 */ /* 0x000fe200078e02ff */
[-C--:B------:R-:W-:Y:S01]  /*2b20*/  LEA R78, P4, R18, R136.reuse, 0x2 ;  /* 0x00000088124e7211 */ /* 0x080fe200078810ff */
[----:B------:R-:W-:Y:S01]  /*2b30*/  IMAD R43, R46, c[0x0][0x190], RZ ;  /* 0x000064002e2b7a24 */ /* 0x000fe200078e02ff */
[----:B------:R-:W-:Y:S01]  /*2b40*/  LEA R88, P6, R23, R136, 0x2 ;  /* 0x0000008817587211 */ /* 0x000fe200078c10ff */
[----:B------:R-:W-:Y:S01]  /*2b50*/  IMAD R46, R123, c[0x0][0x190], RZ ;  /* 0x000064007b2e7a24 */ /* 0x000fe200078e02ff */
[----:B------:R-:W-:-:S02]  /*2b60*/  LEA.HI.X.SX32 R79, R18, R137, 0x2, P4 ;  /* 0x00000089124f7211 */ /* 0x000fc400020f16ff */
[CC--:B------:R-:W-:Y:S02]  /*2b70*/  LEA R82, P4, R20.reuse, R136.reuse, 0x2 ;  /* 0x0000008814527211 */ /* 0x0c0fe400078810ff */
[-C--:B------:R-:W-:Y:S02]  /*2b80*/  LEA.HI.X.SX32 R89, R23, R137.reuse, 0x2, P6 ;  /* 0x0000008917597211 */ /* 0x080fe400030f16ff */
[-C--:B------:R-:W-:Y:S02]  /*2b90*/  LEA.HI.X.SX32 R83, R20, R137.reuse, 0x2, P4 ;  /* 0x0000008914537211 */ /* 0x080fe400020f16ff */
[CC--:B------:R-:W-:Y:S02]  /*2ba0*/  LEA R86, P4, R22.reuse, R136.reuse, 0x2 ;  /* 0x0000008816567211 */ /* 0x0c0fe400078810ff */
[----:B------:R-:W-:Y:S02]  /*2bb0*/  LEA R92, P6, R25, R136, 0x2 ;  /* 0x00000088195c7211 */ /* 0x000fe400078c10ff */
        /* <DEDUP_REMOVED lines=9> */
[CC--:B------:R-:W-:Y:S02]  /*2c50*/  LEA R100, P6, R29.reuse, R136.reuse, 0x2 ;  /* 0x000000881d647211 */ /* 0x0c0fe400078c10ff */
[-C--:B------:R-:W-:Y:S02]  /*2c60*/  LEA.HI.X.SX32 R99, R28, R137.reuse, 0x2, P4 ;  /* 0x000000891c637211 */ /* 0x080fe400020f16ff */
        /* <DEDUP_REMOVED lines=34> */
[C---:B------:R-:W-:Y:S02]  /*2e90*/  LEA R136, P6, R47.reuse, R136, 0x2 ;  /* 0x000000882f887211 */ /* 0x040fe400078c10ff */
[-C--:B------:R-:W-:Y:S02]  /*2ea0*/  LEA.HI.X.SX32 R135, R46, R137.reuse, 0x2, P4 ;  /* 0x000000892e877211 */ /* 0x080fe400020f16ff */
[----:B------:R-:W-:Y:S02]  /*2eb0*/  ISETP.GE.AND P4, PT, R220, c[0x0][0x180], PT ;  /* 0x00006000dc007a0c */ /* 0x000fe40003f86270 */
[----:B------:R-:W-:-:S02]  /*2ec0*/  LEA.HI.X.SX32 R137, R47, R137, 0x2, P6 ;  /* 0x000000892f897211 */ /* 0x000fc400030f16ff */
[----:B------:R-:W-:Y:S02]  /*2ed0*/  ISETP.GE.AND P6, PT, R216, c[0x0][0x180], PT ;  /* 0x00006000d8007a0c */ /* 0x000fe40003fc6270 */
[----:B------:R-:W-:Y:S02]  /*2ee0*/  SEL R147, R146, RZ, !P4 ;  /* 0x000000ff92937207 */ /* 0x000fe40006000000 */
[----:B------:R-:W-:Y:S02]  /*2ef0*/  ISETP.GE.AND P4, PT, R212, c[0x0][0x180], PT ;  /* 0x00006000d4007a0c */ /* 0x000fe40003f86270 */
[----:B------:R-:W-:Y:S02]  /*2f00*/  SEL R148, R146, RZ, !P6 ;  /* 0x000000ff92947207 */ /* 0x000fe40007000000 */
[----:B------:R-:W-:Y:S02]  /*2f10*/  ISETP.GE.AND P6, PT, R208, c[0x0][0x180], PT ;  /* 0x00006000d0007a0c */ /* 0x000fe40003fc6270 */
[----:B------:R-:W-:-:S02]  /*2f20*/  ISETP.NE.U32.AND P1, PT, R147, RZ, PT ;  /* 0x000000ff9300720c */ /* 0x000fc40003f25070 */
[----:B------:R-:W-:Y:S02]  /*2f30*/  SEL R147, R146, RZ, !P4 ;  /* 0x000000ff92937207 */ /* 0x000fe40006000000 */
[----:B------:R-:W-:Y:S02]  /*2f40*/  ISETP.NE.U32.AND P4, PT, R148, RZ, PT ;  /* 0x000000ff9400720c */ /* 0x000fe40003f85070 */
[----:B------:R-:W-:Y:S02]  /*2f50*/  SEL R148, R146, RZ, !P6 ;  /* 0x000000ff92947207 */ /* 0x000fe40007000000 */
[----:B------:R-:W-:Y:S02]  /*2f60*/  ISETP.GE.AND P3, PT, R231, c[0x0][0x180], PT ;  /* 0x00006000e7007a0c */ /* 0x000fe40003f66270 */
[----:B------:R-:W-:Y:S02]  /*2f70*/  ISETP.GE.AND P5, PT, R229, c[0x0][0x180], PT ;  /* 0x00006000e5007a0c */ /* 0x000fe40003fa6270 */
[----:B------:R-:W-:Y:S01]  /*2f80*/  ISETP.NE.U32.AND P2, PT, R147, RZ, PT ;  /* 0x000000ff9300720c */ /* 0x000fe20003f45070 */
[----:B------:R1:W-:Y:S01]  /*2f90*/  LDGSTS.E [R202+0x9000], [R66.64], P1 ;  /* 0x0900000042ca7fae */ /* 0x0003e2000892184e */
[----:B------:R-:W-:-:S02]  /*2fa0*/  ISETP.NE.U32.AND P6, PT, R148, RZ, PT ;  /* 0x000000ff9400720c */ /* 0x000fc40003fc5070 */
[C---:B------:R-:W-:Y:S01]  /*2fb0*/  SEL R147, R146.reuse, RZ, !P3 ;  /* 0x000000ff92937207 */ /* 0x040fe20005800000 */
[----:B------:R2:W-:Y:S01]  /*2fc0*/  LDGSTS.E [R202+0x9400], [R70.64], P4 ;  /* 0x0940000046ca7fae */ /* 0x0005e2000a12184e */
[----:B------:R-:W-:Y:S02]  /*2fd0*/  SEL R148, R146, RZ, !P5 ;  /* 0x000000ff92947207 */ /* 0x000fe40006800000 */
[----:B------:R-:W-:Y:S02]  /*2fe0*/  ISETP.GE.AND P3, PT, R222, c[0x0][0x180], PT ;  /* 0x00006000de007a0c */ /* 0x000fe40003f66270 */
[----:B------:R-:W-:Y:S02]  /*2ff0*/  ISETP.GE.AND P5, PT, R218, c[0x0][0x180], PT ;  /* 0x00006000da007a0c */ /* 0x000fe40003fa6270 */
[C---:B------:R-:W-:Y:S01]  /*3000*/  SEL R150, R146.reuse, RZ, !P3 ;  /* 0x000000ff92967207 */ /* 0x040fe20005800000 */
[----:B------:R5:W-:Y:S01]  /*3010*/  LDGSTS.E [R202+0x9800], [R4.64], P2 ;  /* 0x0980000004ca7fae */ /* 0x000be2000912184e */
[----:B------:R-:W-:-:S02]  /*3020*/  SEL R151, R146, RZ, !P5 ;  /* 0x000000ff92977207 */ /* 0x000fc40006800000 */
[----:B------:R-:W-:Y:S01]  /*3030*/  ISETP.GE.AND P3, PT, R210, c[0x0][0x180], PT ;  /* 0x00006000d2007a0c */ /* 0x000fe20003f66270 */
[----:B------:R1:W-:Y:S01]  /*3040*/  LDGSTS.E [R202+0x9c00], [R6.64], P6 ;  /* 0x09c0000006ca7fae */ /* 0x0003e2000b12184e */
[----:B------:R-:W-:Y:S02]  /*3050*/  ISETP.GE.AND P5, PT, R206, c[0x0][0x180], PT ;  /* 0x00006000ce007a0c */ /* 0x000fe40003fa6270 */
[C---:B------:R-:W-:Y:S02]  /*3060*/  SEL R153, R146.reuse, RZ, !P3 ;  /* 0x000000ff92997207 */ /* 0x040fe40005800000 */
[----:B------:R-:W-:Y:S02]  /*3070*/  SEL R154, R146, RZ, !P5 ;  /* 0x000000ff929a7207 */ /* 0x000fe40006800000 */
[----:B------:R-:W-:Y:S02]  /*3080*/  ISETP.GE.AND P3, PT, R233, UR8, PT ;  /* 0x00000008e9007c0c */ /* 0x000fe4000bf66270 */
[----:B------:R-:W-:-:S02]  /*3090*/  ISETP.NE.U32.AND P5, PT, R147, RZ, PT ;  /* 0x000000ff9300720c */ /* 0x000fc40003fa5070 */
[----:B------:R-:W-:Y:S02]  /*30a0*/  ISETP.GE.AND P1, PT, R226, c[0x0][0x180], PT ;  /* 0x00006000e2007a0c */ /* 0x000fe40003f26270 */
[----:B------:R-:W-:Y:S02]  /*30b0*/  ISETP.GE.AND P4, PT, R230, UR8, PT ;  /* 0x00000008e6007c0c */ /* 0x000fe4000bf86270 */
[----:B------:R-:W-:Y:S02]  /*30c0*/  SEL R147, RZ, 0x4, P3 ;  /* 0x00000004ff937807 */ /* 0x000fe40001800000 */
[----:B------:R-:W-:Y:S02]  /*30d0*/  ISETP.NE.U32.AND P3, PT, R148, RZ, PT ;  /* 0x000000ff9400720c */ /* 0x000fe40003f65070 */
[----:B------:R-:W-:Y:S02]  /*30e0*/  SEL R149, R146, RZ, !P1 ;  /* 0x000000ff92957207 */ /* 0x000fe40004800000 */
[----:B------:R-:W-:Y:S01]  /*30f0*/  SEL R148, RZ, 0x4, P4 ;  /* 0x00000004ff947807 */ /* 0x000fe20002000000 */
[----:B------:R1:W-:Y:S01]  /*3100*/  LDGSTS.E [R201+0x8200], [R50.64], P5 ;  /* 0x0820000032c97fae */ /* 0x0003e2000a92184e */
[----:B------:R-:W-:-:S02]  /*3110*/  ISETP.GE.AND P4, PT, R228, UR8, PT ;  /* 0x00000008e4007c0c */ /* 0x000fc4000bf86270 */
[----:B------:R-:W-:Y:S02]  /*3120*/  ISETP.NE.U32.AND P2, PT, R149, RZ, PT ;  /* 0x000000ff9500720c */ /* 0x000fe40003f45070 */
[----:B------:R-:W-:Y:S02]  /*3130*/  SEL R149, RZ, 0x4, P4 ;  /* 0x00000004ff957807 */ /* 0x000fe40002000000 */
[----:B------:R-:W-:Y:S01]  /*3140*/  ISETP.NE.U32.AND P4, PT, R150, RZ, PT ;  /* 0x000000ff9600720c */ /* 0x000fe20003f85070 */
[----:B------:R1:W-:Y:S01]  /*3150*/  LDGSTS.E [R201+0x8600], [R56.64], P3 ;  /* 0x0860000038c97fae */ /* 0x0003e2000992184e */
[----:B------:R-:W-:Y:S02]  /*3160*/  ISETP.NE.U32.AND P5, PT, R151, RZ, PT ;  /* 0x000000ff9700720c */ /* 0x000fe40003fa5070 */
[----:B------:R-:W-:Y:S02]  /*3170*/  ISETP.GE.AND P1, PT, R214, c[0x0][0x180], PT ;  /* 0x00006000d6007a0c */ /* 0x000fe40003f26270 */
[----:B------:R-:W-:-:S02]  /*3180*/  ISETP.GE.AND P6, PT, R224, UR8, PT ;  /* 0x00000008e0007c0c */ /* 0x000fc4000bfc6270 */
[----:B------:R-:W-:Y:S01]  /*3190*/  SEL R152, R146, RZ, !P1 ;  /* 0x000000ff92987207 */ /* 0x000fe20004800000 */
[----:B------:R1:W-:Y:S01]  /*31a0*/  LDGSTS.E [R201+0x8a00], [R60.64], P2 ;  /* 0x08a000003cc97fae */ /* 0x0003e2000912184e */
[----:B------:R-:W-:Y:S02]  /*31b0*/  ISETP.GE.AND P1, PT, R203, c[0x0][0x180], PT ;  /* 0x00006000cb007a0c */ /* 0x000fe40003f26270 */
[----:B------:R-:W-:Y:S01]  /*31c0*/  ISETP.NE.U32.AND P3, PT, R152, RZ, PT ;  /* 0x000000ff9800720c */ /* 0x000fe20003f65070 */
[----:B------:R1:W-:Y:S01]  /*31d0*/  LDGSTS.E [R201+0x8e00], [R64.64], P4 ;  /* 0x08e0000040c97fae */ /* 0x0003e2000a12184e */
[----:B------:R-:W-:Y:S02]  /*31e0*/  SEL R146, R146, RZ, !P1 ;  /* 0x000000ff92927207 */ /* 0x000fe40004800000 */
[----:B------:R-:W-:Y:S01]  /*31f0*/  ISETP.NE.U32.AND P2, PT, R153, RZ, PT ;  /* 0x000000ff9900720c */ /* 0x000fe20003f45070 */
[----:B------:R1:W-:Y:S01]  /*3200*/  LDGSTS.E [R201+0x9200], [R68.64], P5 ;  /* 0x0920000044c97fae */ /* 0x0003e2000a92184e */
[----:B------:R-:W-:-:S02]  /*3210*/  PLOP3.LUT P1, PT, PT, PT, UP1, 0x80, 0x0 ;  /* 0x000000000000781c */ /* 0x000fc40003f2f018 */
[----:B------:R-:W-:Y:S02]  /*3220*/  ISETP.NE.U32.AND P4, PT, R154, RZ, PT ;  /* 0x000000ff9a00720c */ /* 0x000fe40003f85070 */
[----:B------:R-:W-:Y:S02]  /*3230*/  ISETP.NE.U32.AND P5, PT, R146, RZ, PT ;  /* 0x000000ff9200720c */ /* 0x000fe40003fa5070 */
[----:B------:R-:W-:Y:S01]  /*3240*/  SEL R147, R147, RZ, P1 ;  /* 0x000000ff93937207 */ /* 0x000fe20000800000 */
[----:B------:R1:W-:Y:S01]  /*3250*/  LDGSTS.E [R201+0x9600], [R72.64], P3 ;  /* 0x0960000048c97fae */ /* 0x0003e2000992184e */
[----:B------:R-:W-:Y:S02]  /*3260*/  PLOP3.LUT P1, PT, PT, PT, UP1, 0x80, 0x0 ;  /* 0x000000000000781c */ /* 0x000fe40003f2f018 */
[----:B------:R-:W-:Y:S01]  /*3270*/  SEL R150, RZ, 0x4, P6 ;  /* 0x00000004ff967807 */ /* 0x000fe20003000000 */
[----:B------:R1:W-:Y:S01]  /*3280*/  LDGSTS.E [R201+0x9a00], [R48.64], P2 ;  /* 0x09a0000030c97fae */ /* 0x0003e2000912184e */
[----:B------:R-:W-:-:S02]  /*3290*/  SEL R148, R148, RZ, P1 ;  /* 0x000000ff94947207 */ /* 0x000fc40000800000 */
[----:B------:R-:W-:Y:S01]  /*32a0*/  PLOP3.LUT P1, PT, PT, PT, UP1, 0x80, 0x0 ;  /* 0x000000000000781c */ /* 0x000fe20003f2f018 */
[----:B------:R1:W-:Y:S01]  /*32b0*/  LDGSTS.E [R201+0x9e00], [R54.64], P4 ;  /* 0x09e0000036c97fae */ /* 0x0003e2000a12184e */
[----:B------:R-:W-:Y:S02]  /*32c0*/  ISETP.GE.AND P6, PT, R220, UR8, PT ;  /* 0x00000008dc007c0c */ /* 0x000fe4000bfc6270 */
[----:B------:R-:W-:Y:S01]  /*32d0*/  SEL R149, R149, RZ, P1 ;  /* 0x000000ff95957207 */ /* 0x000fe20000800000 */
[----:B------:R-:W0:Y:S01]  /*32e0*/  LDGDEPBAR ;  /* 0x00000000000079af */ /* 0x000e220000000000 */
[----:B------:R-:W-:Y:S02]  /*32f0*/  PLOP3.LUT P1, PT, PT, PT, UP1, 0x80, 0x0 ;  /* 0x000000000000781c */ /* 0x000fe40003f2f018 */
[----:B------:R-:W-:Y:S01]  /*3300*/  SEL R151, RZ, 0x4, P6 ;  /* 0x00000004ff977807 */ /* 0x000fe20003000000 */
[----:B------:R1:W-:Y:S01]  /*3310*/  LDGSTS.E [R200], [R74.64], P5 ;  /* 0x000000004ac87fae */ /* 0x0003e2000a92184e */
[----:B------:R-:W-:-:S02]  /*3320*/  ISETP.GE.AND P6, PT, R216, UR8, PT ;  /* 0x00000008d8007c0c */ /* 0x000fc4000bfc6270 */
[----:B------:R-:W-:Y:S01]  /*3330*/  SEL R150, R150, RZ, P1 ;  /* 0x000000ff96967207 */ /* 0x000fe20000800000 */
[----:B------:R1:W-:Y:S01]  /*3340*/  LDGSTS.E [R200+0x400], [R78.64], P5 ;  /* 0x004000004ec87fae */ /* 0x0003e2000a92184e */
[----:B------:R-:W-:Y:S02]  /*3350*/  PLOP3.LUT P1, PT, PT, PT, UP1, 0x80, 0x0 ;  /* 0x000000000000781c */ /* 0x000fe40003f2f018 */
[----:B------:R-:W-:Y:S01]  /*3360*/  SEL R152, RZ, 0x4, P6 ;  /* 0x00000004ff987807 */ /* 0x000fe20003000000 */
[----:B------:R1:W-:Y:S01]  /*3370*/  LDGSTS.E [R200+0x800], [R82.64], P5 ;  /* 0x0080000052c87fae */ /* 0x0003e2000a92184e */
[----:B------:R-:W-:Y:S02]  /*3380*/  ISETP.GE.AND P6, PT, R212, UR8, PT ;  /* 0x00000008d4007c0c */ /* 0x000fe4000bfc6270 */
[----:B------:R-:W-:Y:S01]  /*3390*/  SEL R151, R151, RZ, P1 ;  /* 0x000000ff97977207 */ /* 0x000fe20000800000 */
[----:B------:R1:W-:Y:S01]  /*33a0*/  LDGSTS.E [R200+0xc00], [R86.64], P5 ;  /* 0x00c0000056c87fae */ /* 0x0003e2000a92184e */
[----:B------:R-:W-:-:S02]  /*33b0*/  PLOP3.LUT P1, PT, PT, PT, UP1, 0x80, 0x0 ;  /* 0x000000000000781c */ /* 0x000fc40003f2f018 */
[----:B------:R-:W-:Y:S01]  /*33c0*/  SEL R153, RZ, 0x4, P6 ;  /* 0x00000004ff997807 */ /* 0x000fe20003000000 */
[----:B------:R1:W-:Y:S01]  /*33d0*/  LDGSTS.E [R200+0x1000], [R90.64], P5 ;  /* 0x010000005ac87fae */ /* 0x0003e2000a92184e */
[----:B------:R-:W-:Y:S02]  /*33e0*/  ISETP.GE.AND P6, PT, R208, UR8, PT ;  /* 0x00000008d0007c0c */ /* 0x000fe4000bfc6270 */
[----:B------:R-:W-:Y:S01]  /*33f0*/  SEL R152, R152, RZ, P1 ;  /* 0x000000ff98987207 */ /* 0x000fe20000800000 */
[----:B------:R1:W-:Y:S01]  /*3400*/  LDGSTS.E [R200+0x1400], [R94.64], P5 ;  /* 0x014000005ec87fae */ /* 0x0003e2000a92184e */
[----:B------:R-:W-:Y:S02]  /*3410*/  PLOP3.LUT P1, PT, PT, PT, UP1, 0x80, 0x0 ;  /* 0x000000000000781c */ /* 0x000fe40003f2f018 */
[----:B------:R-:W-:Y:S01]  /*3420*/  SEL R154, RZ, 0x4, P6 ;  /* 0x00000004ff9a7807 */ /* 0x000fe20003000000 */
[----:B------:R1:W-:Y:S01]  /*3430*/  LDGSTS.E [R200+0x1800], [R98.64], P5 ;  /* 0x0180000062c87fae */ /* 0x0003e2000a92184e */
        /* <DEDUP_REMOVED lines=10> */
[----:B------:R-:W-:Y:S01]  /*34e0*/  ISETP.NE.U32.AND P3, PT, R147, RZ, PT ;  /* 0x000000ff9300720c */ /* 0x000fe20003f65070 */
[----:B------:R1:W-:Y:S01]  /*34f0*/  LDGSTS.E [R200+0x2800], [R114.64], P5 ;  /* 0x0280000072c87fae */ /* 0x0003e2000a92184e */
[----:B------:R-:W-:Y:S02]  /*3500*/  SEL R147, RZ, 0x4, P6 ;  /* 0x00000004ff937807 */ /* 0x000fe40003000000 */
[----:B------:R-:W-:Y:S01]  /*3510*/  ISETP.GE.AND P6, PT, R226, UR8, PT ;  /* 0x00000008e2007c0c */ /* 0x000fe2000bfc6270 */
[----:B------:R1:W-:Y:S01]  /*3520*/  LDGSTS.E [R200+0x2c00], [R118.64], P5 ;  /* 0x02c0000076c87fae */ /* 0x0003e2000a92184e */
[----:B------:R-:W-:Y:S02]  /*3530*/  SEL R146, R146, RZ, P1 ;  /* 0x000000ff92927207 */ /* 0x000fe40000800000 */
[----:B------:R-:W-:Y:S01]  /*3540*/  PLOP3.LUT P1, PT, PT, PT, UP1, 0x80, 0x0 ;  /* 0x000000000000781c */ /* 0x000fe20003f2f018 */
[----:B------:R1:W-:Y:S01]  /*3550*/  LDGSTS.E [R200+0x3000], [R122.64], P5 ;  /* 0x030000007ac87fae */ /* 0x0003e2000a92184e */
[----:B------:R-:W-:-:S02]  /*3560*/  ISETP.NE.U32.AND P2, PT, R148, RZ, PT ;  /* 0x000000ff9400720c */ /* 0x000fc40003f45070 */
[----:B------:R-:W-:Y:S01]  /*3570*/  SEL R148, RZ, 0x4, P6 ;  /* 0x00000004ff947807 */ /* 0x000fe20003000000 */
[----:B------:R1:W-:Y:S01]  /*3580*/  LDGSTS.E [R200+0x3400], [R126.64], P5 ;  /* 0x034000007ec87fae */ /* 0x0003e2000a92184e */
[----:B------:R-:W-:Y:S02]  /*3590*/  ISETP.GE.AND P6, PT, R222, UR8, PT ;  /* 0x00000008de007c0c */ /* 0x000fe4000bfc6270 */
[----:B------:R-:W-:Y:S01]  /*35a0*/  SEL R147, R147, RZ, P1 ;  /* 0x000000ff93937207 */ /* 0x000fe20000800000 */
[----:B------:R1:W-:Y:S01]  /*35b0*/  LDGSTS.E [R200+0x3800], [R130.64], P5 ;  /* 0x0380000082c87fae */ /* 0x0003e2000a92184e */
[----:B------:R-:W-:Y:S02]  /*35c0*/  PLOP3.LUT P1, PT, PT, PT, UP1, 0x80, 0x0 ;  /* 0x000000000000781c */ /* 0x000fe40003f2f018 */
[----:B------:R-:W-:Y:S01]  /*35d0*/  ISETP.NE.U32.AND P4, PT, R149, RZ, PT ;  /* 0x000000ff9500720c */ /* 0x000fe20003f85070 */
[----:B------:R1:W-:Y:S01]  /*35e0*/  LDGSTS.E [R200+0x3c00], [R134.64], P5 ;  /* 0x03c0000086c87fae */ /* 0x0003e2000a92184e */
[----:B------:R-:W-:-:S02]  /*35f0*/  SEL R149, RZ, 0x4, P6 ;  /* 0x00000004ff957807 */ /* 0x000fc40003000000 */
[----:B------:R-:W-:Y:S01]  /*3600*/  ISETP.GE.AND P6, PT, R218, UR8, PT ;  /* 0x00000008da007c0c */ /* 0x000fe2000bfc6270 */
[----:B------:R1:W-:Y:S01]  /*3610*/  LDGSTS.E [R199+0x200], [R76.64], P5 ;  /* 0x002000004cc77fae */ /* 0x0003e2000a92184e */
[----:B------:R-:W-:Y:S02]  /*3620*/  SEL R148, R148, RZ, P1 ;  /* 0x000000ff94947207 */ /* 0x000fe40000800000 */
[----:B------:R-:W-:Y:S01]  /*3630*/  PLOP3.LUT P1, PT, PT, PT, UP1, 0x80, 0x0 ;  /* 0x000000000000781c */ /* 0x000fe20003f2f018 */
[----:B------:R1:W-:Y:S01]  /*3640*/  LDGSTS.E [R199+0x600], [R80.64], P5 ;  /* 0x0060000050c77fae */ /* 0x0003e2000a92184e */
[----:B------:R-:W-:Y:S02]  /*3650*/  SEL R155, RZ, 0x4, P6 ;  /* 0x00000004ff9b7807 */ /* 0x000fe40003000000 */
[----:B------:R-:W-:Y:S01]  /*3660*/  ISETP.GE.AND P6, PT, R214, UR8, PT ;  /* 0x00000008d6007c0c */ /* 0x000fe2000bfc6270 */
[----:B------:R1:W-:Y:S01]  /*3670*/  LDGSTS.E [R199+0xa00], [R84.64], P5 ;  /* 0x00a0000054c77fae */ /* 0x0003e2000a92184e */
[----:B------:R-:W-:-:S02]  /*3680*/  SEL R149, R149, RZ, P1 ;  /* 0x000000ff95957207 */ /* 0x000fc40000800000 */
[----:B------:R-:W-:Y:S01]  /*3690*/  PLOP3.LUT P1, PT, PT, PT, UP1, 0x80, 0x0 ;  /* 0x000000000000781c */ /* 0x000fe20003f2f018 */
[----:B------:R1:W-:Y:S01]  /*36a0*/  LDGSTS.E [R199+0xe00], [R88.64], P5 ;  /* 0x00e0000058c77fae */ /* 0x0003e2000a92184e */
[----:B------:R-:W-:Y:S02]  /*36b0*/  SEL R156, RZ, 0x4, P6 ;  /* 0x00000004ff9c7807 */ /* 0x000fe40003000000 */
[----:B------:R-:W-:Y:S01]  /*36c0*/  ISETP.GE.AND P6, PT, R210, UR8, PT ;  /* 0x00000008d2007c0c */ /* 0x000fe2000bfc6270 */
[----:B------:R1:W-:Y:S01]  /*36d0*/  LDGSTS.E [R199+0x1200], [R92.64], P5 ;  /* 0x012000005cc77fae */ /* 0x0003e2000a92184e */
[----:B------:R-:W-:Y:S02]  /*36e0*/  SEL R155, R155, RZ, P1 ;  /* 0x000000ff9b9b7207 */ /* 0x000fe40000800000 */
[----:B------:R-:W-:Y:S01]  /*36f0*/  PLOP3.LUT P1, PT, PT, PT, UP1, 0x80, 0x0 ;  /* 0x000000000000781c */ /* 0x000fe20003f2f018 */
[----:B------:R1:W-:Y:S01]  /*3700*/  LDGSTS.E [R199+0x1600], [R96.64], P5 ;  /* 0x0160000060c77fae */ /* 0x0003e2000a92184e */
[----:B------:R-:W-:-:S02]  /*3710*/  SEL R157, RZ, 0x4, P6 ;  /* 0x00000004ff9d7807 */ /* 0x000fc40003000000 */
[----:B------:R-:W-:Y:S01]  /*3720*/  ISETP.GE.AND P6, PT, R206, UR8, PT ;  /* 0x00000008ce007c0c */ /* 0x000fe2000bfc6270 */
[----:B------:R1:W-:Y:S01]  /*3730*/  LDGSTS.E [R199+0x1a00], [R100.64], P5 ;  /* 0x01a0000064c77fae */ /* 0x0003e2000a92184e */
[----:B------:R-:W-:Y:S02]  /*3740*/  SEL R156, R156, RZ, P1 ;  /* 0x000000ff9c9c7207 */ /* 0x000fe40000800000 */
[----:B------:R-:W-:Y:S01]  /*3750*/  PLOP3.LUT P1, PT, PT, PT, UP1, 0x80, 0x0 ;  /* 0x000000000000781c */ /* 0x000fe20003f2f018 */
[----:B------:R1:W-:Y:S03]  /*3760*/  LDGSTS.E [R199+0x1e00], [R104.64], P5 ;  /* 0x01e0000068c77fae */ /* 0x0003e6000a92184e */
[----:B------:R-:W-:Y:S01]  /*3770*/  SEL R157, R157, RZ, P1 ;  /* 0x000000ff9d9d7207 */ /* 0x000fe20000800000 */
[----:B------:R1:W-:Y:S01]  /*3780*/  LDGSTS.E [R199+0x2200], [R108.64], P5 ;  /* 0x022000006cc77fae */ /* 0x0003e2000a92184e */
[----:B------:R-:W-:-:S03]  /*3790*/  PLOP3.LUT P1, PT, PT, PT, UP1, 0x80, 0x0 ;  /* 0x000000000000781c */ /* 0x000fc60003f2f018 */
[----:B------:R1:W-:Y:S04]  /*37a0*/  LDGSTS.E [R199+0x2600], [R112.64], P5 ;  /* 0x0260000070c77fae */ /* 0x0003e8000a92184e */
[----:B------:R1:W-:Y:S04]  /*37b0*/  LDGSTS.E [R199+0x2a00], [R116.64], P5 ;  /* 0x02a0000074c77fae */ /* 0x0003e8000a92184e */
[----:B------:R1:W-:Y:S04]  /*37c0*/  LDGSTS.E [R199+0x2e00], [R120.64], P5 ;  /* 0x02e0000078c77fae */ /* 0x0003e8000a92184e */
[----:B------:R1:W-:Y:S04]  /*37d0*/  LDGSTS.E [R199+0x3200], [R124.64], P5 ;  /* 0x032000007cc77fae */ /* 0x0003e8000a92184e */
[----:B------:R1:W-:Y:S04]  /*37e0*/  LDGSTS.E [R199+0x3600], [R128.64], P5 ;  /* 0x0360000080c77fae */ /* 0x0003e8000a92184e */
[----:B------:R1:W-:Y:S04]  /*37f0*/  LDGSTS.E [R199+0x3a00], [R132.64], P5 ;  /* 0x03a0000084c77fae */ /* 0x0003e8000a92184e */
[----:B------:R1:W-:Y:S01]  /*3800*/  LDGSTS.E [R199+0x3e00], [R136.64], P5 ;  /* 0x03e0000088c77fae */ /* 0x0003e2000a92184e */
[----:B------:R-:W-:-:S02]  /*3810*/  ISETP.NE.U32.AND P5, PT, R150, RZ, PT ;  /* 0x000000ff9600720c */ /* 0x000fc40003fa5070 */
[----:B------:R-:W-:Y:S01]  /*3820*/  SEL R150, RZ, 0x4, P6 ;  /* 0x00000004ff967807 */ /* 0x000fe20003000000 */
[----:B------:R-:W0:Y:S04]  /*3830*/  LDGDEPBAR ;  /* 0x00000000000079af */ /* 0x000e280000000000 */
[----:B------:R-:W-:Y:S01]  /*3840*/  BAR.SYNC.DEFER_BLOCKING 0x0 ;  /* 0x0000000000007b1d */ /* 0x000fe20000010000 */
[----:B------:R-:W-:Y:S01]  /*3850*/  ISETP.NE.U32.AND P6, PT, R151, RZ, PT ;  /* 0x000000ff9700720c */ /* 0x000fe20003fc5070 */
[----:B------:R-:W-:Y:S01]  /*3860*/  IMAD.U32 R151, RZ, RZ, UR6 ;  /* 0x00000006ff977e24 */ /* 0x000fe2000f8e00ff */
[----:B------:R-:W-:Y:S02]  /*3870*/  SEL R150, R150, RZ, P1 ;  /* 0x000000ff96967207 */ /* 0x000fe40000800000 */
[----:B------:R-:W-:Y:S01]  /*3880*/  ISETP.NE.U32.AND P1, PT, R152, RZ, PT ;  /* 0x000000ff9800720c */ /* 0x000fe20003f25070 */
[----:B---3--:R-:W-:-:S04]  /*3890*/  IMAD.WIDE R58, R151, 0x4, R58 ;  /* 0x00000004973a7825 */ /* 0x008fc800078e023a */
[----:B-1----:R-:W-:Y:S01]  /*38a0*/  IMAD.WIDE R66, R151, 0x4, R66 ;  /* 0x0000000497427825 */ /* 0x002fe200078e0242 */
[----:B------:R-:W-:Y:S01]  /*38b0*/  @!PT LDS RZ, [RZ] ;  /* 0x00000000fffff984 */ /* 0x000fe20000000800 */
[----:B------:R-:W-:Y:S01]  /*38c0*/  @!PT LDS RZ, [RZ] ;  /* 0x00000000fffff984 */ /* 0x000fe20000000800 */
[----:B------:R-:W-:Y:S01]  /*38d0*/  @!PT LDS RZ, [RZ] ;  /* 0x00000000fffff984 */ /* 0x000fe20000000800 */
[----:B------:R1:W-:Y:S01]  /*38e0*/  LDGSTS.E [R202+0xa000], [R138.64], P3 ;  /* 0x0a0000008aca7fae */ /* 0x0003e2000992184e */
[----:B------:R-:W-:Y:S02]  /*38f0*/  ISETP.NE.U32.AND P3, PT, R153, RZ, PT ;  /* 0x000000ff9900720c */ /* 0x000fe40003f65070 */
[----:B------:R-:W-:Y:S01]  /*3900*/  IMAD.U32 R153, RZ, RZ, UR6 ;  /* 0x00000006ff997e24 */ /* 0x000fe2000f8e00ff */
[----:B------:R3:W-:Y:S01]  /*3910*/  LDGSTS.E [R202+0xa400], [R52.64], P2 ;  /* 0x0a40000034ca7fae */ /* 0x0007e2000912184e */
[----:B------:R-:W-:Y:S02]  /*3920*/  ISETP.NE.U32.AND P2, PT, R154, RZ, PT ;  /* 0x000000ff9a00720c */ /* 0x000fe40003f45070 */
[----:B----4-:R-:W-:Y:S01]  /*3930*/  IMAD.WIDE R62, R153, 0x4, R62 ;  /* 0x00000004993e7825 */ /* 0x010fe200078e023e */
[----:B------:R4:W-:Y:S01]  /*3940*/  LDGSTS.E [R202+0xa800], [R58.64], P4 ;  /* 0x0a8000003aca7fae */ /* 0x0009e2000a12184e */
[----:B------:R-:W-:-:S02]  /*3950*/  ISETP.NE.U32.AND P4, PT, R146, RZ, PT ;  /* 0x000000ff9200720c */ /* 0x000fc40003f85070 */
[----:B--2---:R-:W-:Y:S01]  /*3960*/  IMAD.WIDE R70, R153, 0x4, R70 ;  /* 0x0000000499467825 */ /* 0x004fe200078e0246 */
[----:B------:R2:W-:Y:S01]  /*3970*/  LDGSTS.E [R202+0xac00], [R62.64], P5 ;  /* 0x0ac000003eca7fae */ /* 0x0005e2000a92184e */
[----:B------:R-:W-:Y:S02]  /*3980*/  ISETP.NE.U32.AND P5, PT, R147, RZ, PT ;  /* 0x000000ff9300720c */ /* 0x000fe40003fa5070 */
[----:B-1----:R-:W-:Y:S02]  /*3990*/  IMAD.U32 R139, RZ, RZ, UR6 ;  /* 0x00000006ff8b7e24 */ /* 0x002fe4000f8e00ff */
[----:B---3--:R-:W-:Y:S01]  /*39a0*/  IMAD.U32 R53, RZ, RZ, UR6 ;  /* 0x00000006ff357e24 */ /* 0x008fe2000f8e00ff */
[----:B------:R1:W-:Y:S01]  /*39b0*/  LDGSTS.E [R202+0xb000], [R66.64], P6 ;  /* 0x0b00000042ca7fae */ /* 0x0003e2000b12184e */
[----:B-----5:R-:W-:Y:S01]  /*39c0*/  IMAD.WIDE R4, R139, 0x4, R4 ;  /* 0x000000048b047825 */ /* 0x020fe200078e0204 */
[----:B------:R-:W-:Y:S02]  /*39d0*/  ISETP.NE.U32.AND P6, PT, R148, RZ, PT ;  /* 0x000000ff9400720c */ /* 0x000fe40003fc5070 */
[----:B------:R3:W-:Y:S01]  /*39e0*/  LDGSTS.E [R202+0xb400], [R70.64], P1 ;  /* 0x0b40000046ca7fae */ /* 0x0007e2000892184e */
[----:B----4-:R-:W-:Y:S01]  /*39f0*/  IMAD.U32 R59, RZ, RZ, UR6 ;  /* 0x00000006ff3b7e24 */ /* 0x010fe2000f8e00ff */
[----:B------:R-:W-:Y:S01]  /*3a00*/  ISETP.NE.U32.AND P1, PT, R149, RZ, PT ;  /* 0x000000ff9500720c */ /* 0x000fe20003f25070 */
[----:B------:R-:W-:Y:S01]  /*3a10*/  IMAD.WIDE R50, R53, 0x4, R50 ;  /* 0x0000000435327825 */ /* 0x000fe200078e0232 */
[----:B------:R4:W-:Y:S01]  /*3a20*/  LDGSTS.E [R202+0xb800], [R4.64], P3 ;  /* 0x0b80000004ca7fae */ /* 0x0009e2000992184e */
[----:B------:R-:W-:-:S02]  /*3a30*/  ISETP.NE.U32.AND P3, PT, R155, RZ, PT ;  /* 0x000000ff9b00720c */ /* 0x000fc40003f65070 */
[----:B------:R-:W-:Y:S01]  /*3a40*/  IMAD.WIDE R6, R59, 0x4, R6 ;  /* 0x000000043b067825 */ /* 0x000fe200078e0206 */
[----:B-1----:R-:W-:-:S03]  /*3a50*/  CS2R R66, SRZ ;  /* 0x0000000000427805 */ /* 0x002fc6000001ff00 */
[----:B------:R-:W-:Y:S01]  /*3a60*/  IMAD.WIDE R56, R53, 0x4, R56 ;  /* 0x0000000435387825 */ /* 0x000fe200078e0238 */
[----:B------:R1:W-:Y:S01]  /*3a70*/  LDGSTS.E [R202+0xbc00], [R6.64], P2 ;  /* 0x0bc0000006ca7fae */ /* 0x0003e2000912184e */
[----:B------:R-:W-:Y:S01]  /*3a80*/  ISETP.NE.U32.AND P2, PT, R156, RZ, PT ;  /* 0x000000ff9c00720c */ /* 0x000fe20003f45070 */
[----:B---3--:R-:W-:Y:S01]  /*3a90*/  CS2R R70, SRZ ;  /* 0x0000000000467805 */ /* 0x008fe2000001ff00 */
[----:B------:R-:W-:Y:S01]  /*3aa0*/  IMAD.U32 R53, RZ, RZ, UR7 ;  /* 0x00000007ff357e24 */ /* 0x000fe2000f8e00ff */
[----:B------:R3:W-:Y:S01]  /*3ab0*/  LDGSTS.E [R201+0xa200], [R50.64], P4 ;  /* 0x0a20000032c97fae */ /* 0x0007e2000a12184e */
[----:B------:R-:W-:Y:S01]  /*3ac0*/  ISETP.NE.U32.AND P4, PT, R157, RZ, PT ;  /* 0x000000ff9d00720c */ /* 0x000fe20003f85070 */
[----:B------:R-:W-:Y:S02]  /*3ad0*/  IMAD.WIDE R60, R59, 0x4, R60 ;  /* 0x000000043b3c7825 */ /* 0x000fe400078e023c */
[----:B------:R5:W-:Y:S01]  /*3ae0*/  LDGSTS.E [R201+0xa600], [R56.64], P5 ;  /* 0x0a60000038c97fae */ /* 0x000be2000a92184e */
[----:B------:R-:W-:Y:S01]  /*3af0*/  ISETP.NE.U32.AND P5, PT, R150, RZ, PT ;  /* 0x000000ff9600720c */ /* 0x000fe20003fa5070 */
[----:B------:R-:W-:-:S02]  /*3b00*/  IMAD.WIDE R74, R53, 0x4, R74 ;  /* 0x00000004354a7825 */ /* 0x000fc400078e024a */
[----:B------:R2:W-:Y:S02]  /*3b10*/  LDGSTS.E [R201+0xaa00], [R60.64], P6 ;  /* 0x0aa000003cc97fae */ /* 0x0005e4000b12184e */
[----:B-1----:R-:W-:Y:S02]  /*3b20*/  IMAD.U32 R7, RZ, RZ, UR6 ;  /* 0x00000006ff077e24 */ /* 0x002fe4000f8e00ff */
[----:B------:R-:W-:-:S04]  /*3b30*/  IMAD.WIDE R76, R53, 0x4, R76 ;  /* 0x00000004354c7825 */ /* 0x000fc800078e024c */
[----:B------:R-:W-:-:S04]  /*3b40*/  IMAD.WIDE R78, R53, 0x4, R78 ;  /* 0x00000004354e7825 */ /* 0x000fc800078e024e */
[----:B------:R-:W-:-:S04]  /*3b50*/  IMAD.WIDE R80, R53, 0x4, R80 ;  /* 0x0000000435507825 */ /* 0x000fc800078e0250 */
[----:B------:R-:W-:-:S04]  /*3b60*/  IMAD.WIDE R82, R53, 0x4, R82 ;  /* 0x0000000435527825 */ /* 0x000fc800078e0252 */
[----:B------:R-:W-:-:S04]  /*3b70*/  IMAD.WIDE R84, R53, 0x4, R84 ;  /* 0x0000000435547825 */ /* 0x000fc800078e0254 */
[----:B------:R-:W-:-:S04]  /*3b80*/  IMAD.WIDE R86, R53, 0x4, R86 ;  /* 0x0000000435567825 */ /* 0x000fc800078e0256 */
[----:B------:R-:W-:-:S04]  /*3b90*/  IMAD.WIDE R88, R53, 0x4, R88 ;  /* 0x0000000435587825 */ /* 0x000fc800078e0258 */
[----:B------:R-:W-:-:S04]  /*3ba0*/  IMAD.WIDE R90, R53, 0x4, R90 ;  /* 0x00000004355a7825 */ /* 0x000fc800078e025a */
[C---:B----4-:R-:W-:Y:S02]  /*3bb0*/  IMAD.WIDE R4, R53.reuse, 0x4, R92 ;  /* 0x0000000435047825 */ /* 0x050fe400078e025c */
[----:B------:R-:W-:Y:S02]  /*3bc0*/  CS2R R92, SRZ ;  /* 0x00000000005c7805 */ /* 0x000fe4000001ff00 */
        /* <DEDUP_REMOVED lines=22> */
[----:B---3--:R-:W-:Y:S02]  /*3d30*/  IMAD.U32 R51, RZ, RZ, UR6 ;  /* 0x00000006ff337e24 */ /* 0x008fe4000f8e00ff */
[----:B------:R-:W-:Y:S02]  /*3d40*/  IMAD.U32 R53, RZ, RZ, UR6 ;  /* 0x00000006ff357e24 */ /* 0x000fe4000f8e00ff */
[----:B-----5:R-:W-:Y:S02]  /*3d50*/  IMAD.U32 R57, RZ, RZ, UR6 ;  /* 0x00000006ff397e24 */ /* 0x020fe4000f8e00ff */
[----:B------:R-:W-:-:S04]  /*3d60*/  IMAD.WIDE R64, R7, 0x4, R64 ;  /* 0x0000000407407825 */ /* 0x000fc800078e0240 */
[----:B------:R-:W-:Y:S01]  /*3d70*/  IMAD.WIDE R68, R51, 0x4, R68 ;  /* 0x0000000433447825 */ /* 0x000fe200078e0244 */
[----:B------:R1:W-:Y:S01]  /*3d80*/  LDGSTS.E [R201+0xae00], [R64.64], P1 ;  /* 0x0ae0000040c97fae */ /* 0x0003e2000892184e */
[----:B------:R-:W-:Y:S02]  /*3d90*/  CS2R R50, SRZ ;  /* 0x0000000000327805 */ /* 0x000fe4000001ff00 */
[----:B------:R-:W-:Y:S01]  /*3da0*/  IMAD.WIDE R72, R53, 0x4, R72 ;  /* 0x0000000435487825 */ /* 0x000fe200078e0248 */
[----:B------:R3:W-:Y:S03]  /*3db0*/  LDGSTS.E [R201+0xb200], [R68.64], P3 ;  /* 0x0b20000044c97fae */ /* 0x0007e6000992184e */
[----:B------:R-:W-:Y:S01]  /*3dc0*/  IMAD.WIDE R48, R57, 0x4, R48 ;  /* 0x0000000439307825 */ /* 0x000fe200078e0230 */
[----:B------:R4:W-:Y:S03]  /*3dd0*/  LDGSTS.E [R201+0xb600], [R72.64], P2 ;  /* 0x0b60000048c97fae */ /* 0x0009e6000912184e */
[----:B------:R-:W-:Y:S01]  /*3de0*/  IMAD.WIDE R54, R59, 0x4, R54 ;  /* 0x000000043b367825 */ /* 0x000fe200078e0236 */
[----:B------:R5:W-:Y:S01]  /*3df0*/  LDGSTS.E [R201+0xba00], [R48.64], P4 ;  /* 0x0ba0000030c97fae */ /* 0x000be2000a12184e */
[----:B-1----:R-:W-:-:S03]  /*3e00*/  CS2R R64, SRZ ;  /* 0x0000000000407805 */ /* 0x002fc6000001ff00 */
[----:B------:R2:W-:Y:S01]  /*3e10*/  LDGSTS.E [R201+0xbe00], [R54.64], P5 ;  /* 0x0be0000036c97fae */ /* 0x0005e2000a92184e */
[----:B---3--:R-:W-:-:S03]  /*3e20*/  CS2R R68, SRZ ;  /* 0x0000000000447805 */ /* 0x008fc6000001ff00 */
[----:B------:R-:W0:Y:S01]  /*3e30*/  LDGDEPBAR ;  /* 0x00000000000079af */ /* 0x000e220000000000 */
[----:B----4-:R-:W-:-:S03]  /*3e40*/  CS2R R72, SRZ ;  /* 0x0000000000487805 */ /* 0x010fc6000001ff00 */
[----:B------:R1:W-:Y:S01]  /*3e50*/  LDGSTS.E [R200+0x4000], [R74.64], P0 ;  /* 0x040000004ac87fae */ /* 0x0003e2000812184e */
[----:B-----5:R-:W-:-:S03]  /*3e60*/  CS2R R48, SRZ ;  /* 0x0000000000307805 */ /* 0x020fc6000001ff00 */
[----:B------:R3:W-:Y:S04]  /*3e70*/  LDGSTS.E [R200+0x4400], [R78.64], P0 ;  /* 0x044000004ec87fae */ /* 0x0007e8000812184e */
[----:B------:R4:W-:Y:S04]  /*3e80*/  LDGSTS.E [R200+0x4800], [R82.64], P0 ;  /* 0x0480000052c87fae */ /* 0x0009e8000812184e */
[----:B------:R5:W-:Y:S01]  /*3e90*/  LDGSTS.E [R200+0x4c00], [R86.64], P0 ;  /* 0x04c0000056c87fae */ /* 0x000be2000812184e */
[----:B-1----:R-:W-:-:S03]  /*3ea0*/  CS2R R74, SRZ ;  /* 0x00000000004a7805 */ /* 0x002fc6000001ff00 */
[----:B------:R1:W-:Y:S01]  /*3eb0*/  LDGSTS.E [R200+0x5000], [R90.64], P0 ;  /* 0x050000005ac87fae */ /* 0x0003e2000812184e */
[----:B---3--:R-:W-:-:S03]  /*3ec0*/  CS2R R78, SRZ ;  /* 0x00000000004e7805 */ /* 0x008fc6000001ff00 */
[----:B------:R3:W-:Y:S01]  /*3ed0*/  LDGSTS.E [R200+0x5400], [R94.64], P0 ;  /* 0x054000005ec87fae */ /* 0x0007e2000812184e */
[----:B----4-:R-:W-:-:S03]  /*3ee0*/  CS2R R82, SRZ ;  /* 0x0000000000527805 */ /* 0x010fc6000001ff00 */
[----:B------:R4:W-:Y:S01]  /*3ef0*/  LDGSTS.E [R200+0x5800], [R98.64], P0 ;  /* 0x0580000062c87fae */ /* 0x0009e2000812184e */
[----:B-----5:R-:W-:-:S03]  /*3f00*/  CS2R R86, SRZ ;  /* 0x0000000000567805 */ /* 0x020fc6000001ff00 */
        /* <DEDUP_REMOVED lines=18> */
[----:B------:R1:W-:Y:S04]  /*4030*/  LDGSTS.E [R199+0x4200], [R76.64], P0 ;  /* 0x042000004cc77fae */ /* 0x0003e8000812184e */
        /* <DEDUP_REMOVED lines=26> */
[----:B------:R-:W-:-:S03]  /*41e0*/  PLOP3.LUT P0, PT, PT, PT, UP0, 0x40, 0x0 ;  /* 0x000000000000781c */ /* 0x000fc60003f0e808 */
[----:B------:R-:W0:Y:S10]  /*41f0*/  LDGDEPBAR ;  /* 0x00000000000079af */ /* 0x000e340000000000 */
[----:B------:R-:W-:Y:S05]  /*4200*/  @P0 BRA `(.L_x_0) ;  /* 0x00002da000000947 */ /* 0x000fea0003800000 */
[----:B--2---:R-:W-:Y:S01]  /*4210*/  SHF.R.S32.HI R48, RZ, 0x1f, R9 ;  /* 0x0000001fff307819 */ /* 0x004fe20000011409 */
[----:B------:R-:W-:Y:S01]  /*4220*/  USHF.R.S32.HI UR11, URZ, 0x1f, UR6 ;  /* 0x0000001f3f0b7899 */ /* 0x000fe20008011406 */
[----:B------:R-:W-:Y:S01]  /*4230*/  SHF.R.S32.HI R49, RZ, 0x1f, R8 ;  /* 0x0000001fff317819 */ /* 0x000fe20000011408 */
[----:B------:R-:W-:Y:S01]  /*4240*/  IMAD.U32 R190, RZ, RZ, UR6 ;  /* 0x00000006ffbe7e24 */ /* 0x000fe2000f8e00ff */
[----:B------:R-:W-:Y:S01]  /*4250*/  SHF.L.U64.HI R9, R9, 0x2, R48 ;  /* 0x0000000209097819 */ /* 0x000fe20000010230 */
[----:B------:R-:W-:Y:S01]  /*4260*/  USHF.R.S32.HI UR12, URZ, 0x1f, UR7 ;  /* 0x0000001f3f0c7899 */ /* 0x000fe20008011407 */
[----:B------:R-:W-:Y:S01]  /*4270*/  SHF.R.S32.HI R51, RZ, 0x1f, R12 ;  /* 0x0000001fff337819 */ /* 0x000fe2000001140c */
[----:B------:R-:W-:Y:S01]  /*4280*/  USHF.L.U32 UR4, UR7, 0x3, URZ ;  /* 0x0000000307047899 */ /* 0x000fe2000800063f */
[----:B------:R-:W-:Y:S01]  /*4290*/  SHF.R.S32.HI R48, RZ, 0x1f, R11 ;  /* 0x0000001fff307819 */ /* 0x000fe2000001140b */
[----:B------:R-:W-:Y:S01]  /*42a0*/  USHF.L.U64.HI UR10, UR7, 0x3, UR12 ;  /* 0x00000003070a7899 */ /* 0x000fe2000801020c */
[----:B------:R-:W-:Y:S01]  /*42b0*/  SHF.L.U64.HI R8, R8, 0x2, R49 ;  /* 0x0000000208087819 */ /* 0x000fe20000010231 */
[----:B------:R-:W-:Y:S01]  /*42c0*/  USHF.R.S32.HI UR8, URZ, 0x1f, UR5 ;  /* 0x0000001f3f087899 */ /* 0x000fe20008011405 */
[----:B------:R-:W-:Y:S01]  /*42d0*/  SHF.L.U64.HI R12, R12, 0x2, R51 ;  /* 0x000000020c0c7819 */ /* 0x000fe20000010233 */
[----:B------:R-:W-:Y:S01]  /*42e0*/  IMAD R192, R206, c[0x0][0x188], RZ ;  /* 0x00006200cec07a24 */ /* 0x000fe200078e02ff */
[----:B------:R-:W-:Y:S01]  /*42f0*/  SHF.R.S32.HI R49, RZ, 0x1f, R10 ;  /* 0x0000001fff317819 */ /* 0x000fe2000001140a */
[----:B------:R-:W-:Y:S01]  /*4300*/  ULEA.HI UR8, UR8, UR5, URZ, 0x5 ;  /* 0x0000000508087291 */ /* 0x000fe2000f8f283f */
[----:B------:R-:W-:Y:S01]  /*4310*/  SHF.R.S32.HI R50, RZ, 0x1f, R13 ;  /* 0x0000001fff327819 */ /* 0x000fe2000001140d */
[----:B------:R-:W-:Y:S01]  /*4320*/  IMAD R191, R208, c[0x0][0x188], RZ ;  /* 0x00006200d0bf7a24 */ /* 0x000fe200078e02ff */
[----:B------:R-:W-:Y:S01]  /*4330*/  SHF.L.U64.HI R11, R11, 0x2, R48 ;  /* 0x000000020b0b7819 */ /* 0x000fe20000010230 */
[----:B------:R-:W-:Y:S01]  /*4340*/  USHF.R.S32.HI UR8, URZ, 0x5, UR8 ;  /* 0x000000053f087899 */ /* 0x000fe20008011408 */
[----:B------:R-:W-:Y:S01]  /*4350*/  SHF.R.S32.HI R51, RZ, 0x1f, R14 ;  /* 0x0000001fff337819 */ /* 0x000fe2000001140e */
[----:B------:R-:W-:Y:S01]  /*4360*/  IMAD R189, R210, c[0x0][0x188], RZ ;  /* 0x00006200d2bd7a24 */ /* 0x000fe200078e02ff */
[----:B------:R-:W-:Y:S01]  /*4370*/  SHF.R.S32.HI R48, RZ, 0x1f, R15 ;  /* 0x0000001fff307819 */ /* 0x000fe2000001140f */
[----:B------:R-:W-:Y:S01]  /*4380*/  IMAD R187, R212, c[0x0][0x188], RZ ;  /* 0x00006200d4bb7a24 */ /* 0x000fe200078e02ff */
[----:B------:R-:W-:Y:S01]  /*4390*/  SHF.R.S32.HI R5, RZ, 0x1f, R144 ;  /* 0x0000001fff057819 */ /* 0x000fe20000011490 */
[----:B------:R-:W-:Y:S01]  /*43a0*/  CS2R R92, SRZ ;  /* 0x00000000005c7805 */ /* 0x000fe2000001ff00 */
[----:B------:R-:W-:Y:S01]  /*43b0*/  SHF.L.U64.HI R10, R10, 0x2, R49 ;  /* 0x000000020a0a7819 */ /* 0x000fe20000010231 */
[----:B------:R-:W-:Y:S01]  /*43c0*/  CS2R R94, SRZ ;  /* 0x00000000005e7805 */ /* 0x000fe2000001ff00 */
[----:B------:R-:W-:Y:S01]  /*43d0*/  SHF.L.U64.HI R13, R13, 0x2, R50 ;  /* 0x000000020d0d7819 */ /* 0x000fe20000010232 */
[----:B------:R-:W-:Y:S01]  /*43e0*/  IMAD.U32 R50, RZ, RZ, UR11 ;  /* 0x0000000bff327e24 */ /* 0x000fe2000f8e00ff */
[----:B------:R-:W-:Y:S01]  /*43f0*/  SHF.L.U64.HI R14, R14, 0x2, R51 ;  /* 0x000000020e0e7819 */ /* 0x000fe20000010233 */
[----:B------:R-:W-:Y:S01]  /*4400*/  IMAD.U32 R51, RZ, RZ, UR6 ;  /* 0x00000006ff337e24 */ /* 0x000fe2000f8e00ff */
[C---:B------:R-:W-:Y:S01]  /*4410*/  LOP3.LUT R198, R181.reuse, 0x3, RZ, 0xc0, !PT ;  /* 0x00000003b5c67812 */ /* 0x040fe200078ec0ff */
[----:B------:R-:W-:Y:S01]  /*4420*/  CS2R R100, SRZ ;  /* 0x0000000000647805 */ /* 0x000fe2000001ff00 */
[----:B------:R-:W-:Y:S01]  /*4430*/  LOP3.LUT R49, R181, 0x1c, RZ, 0xc0, !PT ;  /* 0x0000001cb5317812 */ /* 0x000fe200078ec0ff */
[----:B------:R-:W-:Y:S01]  /*4440*/  CS2R R102, SRZ ;  /* 0x0000000000667805 */ /* 0x000fe2000001ff00 */
[----:B------:R-:W-:Y:S01]  /*4450*/  SHF.L.U64.HI R15, R15, 0x2, R48 ;  /* 0x000000020f0f7819 */ /* 0x000fe20000010230 */
[----:B------:R-:W-:Y:S01]  /*4460*/  CS2R R104, SRZ ;  /* 0x0000000000687805 */ /* 0x000fe2000001ff00 */
[----:B------:R-:W-:Y:S01]  /*4470*/  SHF.L.U64.HI R179, R144, 0x2, R5 ;  /* 0x0000000290b37819 */ /* 0x000fe20000010205 */
[----:B------:R-:W-:Y:S01]  /*4480*/  IMAD R198, R198, 0x120, R49 ;  /* 0x00000120c6c67824 */ /* 0x000fe200078e0231 */
[----:B------:R-:W-:Y:S01]  /*4490*/  LEA R190, P0, R190, R145, 0x3 ;  /* 0x00000091bebe7211 */ /* 0x000fe200078018ff */
[----:B------:R-:W-:Y:S01]  /*44a0*/  CS2R R106, SRZ ;  /* 0x00000000006a7805 */ /* 0x000fe2000001ff00 */
[----:B------:R-:W-:Y:S01]  /*44b0*/  LOP3.LUT R48, R181, 0x7, RZ, 0xc0, !PT ;  /* 0x00000007b5307812 */ /* 0x000fe200078ec0ff */
[----:B------:R-:W-:Y:S01]  /*44c0*/  CS2R R108, SRZ ;  /* 0x00000000006c7805 */ /* 0x000fe2000001ff00 */
[----:B------:R-:W-:Y:S01]  /*44d0*/  LEA.HI.X R179, R51, R179, R50, 0x3, P0 ;  /* 0x000000b333b37211 */ /* 0x000fe200000f1c32 */
[----:B------:R-:W-:Y:S01]  /*44e0*/  IMAD.SHL.U32 R50, R181, 0x2, RZ ;  /* 0x00000002b5327824 */ /* 0x000fe200078e00ff */
[----:B------:R-:W-:Y:S01]  /*44f0*/  SHF.R.S32.HI R58, RZ, 0x1f, R47 ;  /* 0x0000001fff3a7819 */ /* 0x000fe2000001142f */
[----:B------:R-:W-:Y:S01]  /*4500*/  IMAD.SHL.U32 R49, R48, 0x10, RZ ;  /* 0x0000001030317824 */ /* 0x000fe200078e00ff */
[----:B------:R-:W-:Y:S01]  /*4510*/  SHF.R.S32.HI R51, RZ, 0x1f, R46 ;  /* 0x0000001fff337819 */ /* 0x000fe2000001142e */
[----:B------:R-:W-:Y:S01]  /*4520*/  CS2R R110, SRZ ;  /* 0x00000000006e7805 */ /* 0x000fe2000001ff00 */
[----:B------:R-:W-:Y:S01]  /*4530*/  SHF.R.S32.HI R56, RZ, 0x1f, R45 ;  /* 0x0000001fff387819 */ /* 0x000fe2000001142d */
[----:B------:R-:W-:Y:S01]  /*4540*/  CS2R R120, SRZ ;  /* 0x0000000000787805 */ /* 0x000fe2000001ff00 */
[----:B------:R-:W-:Y:S01]  /*4550*/  LEA R54, P0, R47, UR4, 0x2 ;  /* 0x000000042f367c11 */ /* 0x000fe2000f8010ff */
[----:B------:R-:W-:Y:S01]  /*4560*/  CS2R R122, SRZ ;  /* 0x00000000007a7805 */ /* 0x000fe2000001ff00 */
[C---:B------:R-:W-:Y:S01]  /*4570*/  LEA R53, P1, R46.reuse, UR4, 0x2 ;  /* 0x000000042e357c11 */ /* 0x040fe2000f8210ff */
[----:B------:R-:W-:Y:S01]  /*4580*/  CS2R R116, SRZ ;  /* 0x0000000000747805 */ /* 0x000fe2000001ff00 */
[----:B------:R-:W-:Y:S01]  /*4590*/  LEA R52, P2, R45, UR4, 0x2 ;  /* 0x000000042d347c11 */ /* 0x000fe2000f8410ff */
[----:B------:R-:W-:Y:S01]  /*45a0*/  CS2R R118, SRZ ;  /* 0x0000000000767805 */ /* 0x000fe2000001ff00 */
[----:B------:R-:W-:Y:S01]  /*45b0*/  LOP3.LUT R49, R49, 0x30, R50, 0x78, !PT ;  /* 0x0000003031317812 */ /* 0x000fe200078e7832 */
[----:B------:R-:W-:Y:S01]  /*45c0*/  CS2R R112, SRZ ;  /* 0x0000000000707805 */ /* 0x000fe2000001ff00 */
[----:B------:R-:W-:Y:S01]  /*45d0*/  LEA.HI.X R47, R47, UR10, R58, 0x2, P0 ;  /* 0x0000000a2f2f7c11 */ /* 0x000fe200080f143a */
[----:B------:R-:W-:Y:S01]  /*45e0*/  CS2R R114, SRZ ;  /* 0x0000000000727805 */ /* 0x000fe2000001ff00 */
[----:B------:R-:W-:Y:S01]  /*45f0*/  LEA.HI.X R46, R46, UR10, R51, 0x2, P1 ;  /* 0x0000000a2e2e7c11 */ /* 0x000fe200088f1433 */
[----:B------:R-:W-:Y:S01]  /*4600*/  CS2R R64, SRZ ;  /* 0x0000000000407805 */ /* 0x000fe2000001ff00 */
[----:B------:R-:W-:Y:S01]  /*4610*/  LEA.HI.X R45, R45, UR10, R56, 0x2, P2 ;  /* 0x0000000a2d2d7c11 */ /* 0x000fe200090f1438 */
[----:B------:R-:W-:Y:S01]  /*4620*/  CS2R R66, SRZ ;  /* 0x0000000000427805 */ /* 0x000fe2000001ff00 */
[----:B------:R-:W-:Y:S01]  /*4630*/  SHF.R.S32.HI R61, RZ, 0x1f, R44 ;  /* 0x0000001fff3d7819 */ /* 0x000fe2000001142c */
[----:B------:R-:W-:Y:S01]  /*4640*/  CS2R R68, SRZ ;  /* 0x0000000000447805 */ /* 0x000fe2000001ff00 */
[----:B------:R-:W-:Y:S01]  /*4650*/  SHF.R.S32.HI R56, RZ, 0x1f, R43 ;  /* 0x0000001fff387819 */ /* 0x000fe2000001142b */
[----:B------:R-:W-:Y:S01]  /*4660*/  CS2R R70, SRZ ;  /* 0x0000000000467805 */ /* 0x000fe2000001ff00 */
[----:B------:R-:W-:Y:S01]  /*4670*/  SHF.R.S32.HI R50, RZ, 0x1f, R41 ;  /* 0x0000001fff327819 */ /* 0x000fe20000011429 */
[----:B------:R-:W-:Y:S01]  /*4680*/  CS2R R76, SRZ ;  /* 0x00000000004c7805 */ /* 0x000fe2000001ff00 */
[C---:B------:R-:W-:Y:S01]  /*4690*/  LEA R60, P0, R44.reuse, UR4, 0x2 ;  /* 0x000000042c3c7c11 */ /* 0x040fe2000f8010ff */
[----:B------:R-:W-:Y:S01]  /*46a0*/  CS2R R78, SRZ ;  /* 0x00000000004e7805 */ /* 0x000fe2000001ff00 */
[----:B------:R-:W-:Y:S01]  /*46b0*/  LEA R59, P1, R43, UR4, 0x2 ;  /* 0x000000042b3b7c11 */ /* 0x000fe2000f8210ff */
[----:B------:R-:W-:Y:S01]  /*46c0*/  CS2R R88, SRZ ;  /* 0x0000000000587805 */ /* 0x000fe2000001ff00 */
[----:B------:R-:W-:Y:S01]  /*46d0*/  LEA R55, P3, R41, UR4, 0x2 ;  /* 0x0000000429377c11 */ /* 0x000fe2000f8610ff */
[----:B------:R-:W-:Y:S01]  /*46e0*/  CS2R R90, SRZ ;  /* 0x00000000005a7805 */ /* 0x000fe2000001ff00 */
[----:B------:R-:W-:Y:S01]  /*46f0*/  SHF.R.S32.HI R4, RZ, 0x1f, R3 ;  /* 0x0000001fff047819 */ /* 0x000fe20000011403 */
        /* <DEDUP_REMOVED lines=11> */
[----:B------:R-:W-:Y:S01]  /*47b0*/  LEA R57, P2, R42, UR4, 0x2 ;  /* 0x000000042a397c11 */ /* 0x000fe2000f8410ff */
[----:B------:R-:W-:Y:S01]  /*47c0*/  CS2R R84, SRZ ;  /* 0x0000000000547805 */ /* 0x000fe2000001ff00 */
[----:B------:R-:W-:Y:S01]  /*47d0*/  SHF.R.S32.HI R63, RZ, 0x1f, R40 ;  /* 0x0000001fff3f7819 */ /* 0x000fe20000011428 */
[----:B------:R-:W-:Y:S01]  /*47e0*/  CS2R R86, SRZ ;  /* 0x0000000000567805 */ /* 0x000fe2000001ff00 */
[----:B------:R-:W-:Y:S01]  /*47f0*/  SHF.R.S32.HI R62, RZ, 0x1f, R39 ;  /* 0x0000001fff3e7819 */ /* 0x000fe20000011427 */
[----:B------:R-:W-:Y:S01]  /*4800*/  USHF.L.U32 UR16, UR7, 0x2, URZ ;  /* 0x0000000207107899 */ /* 0x000fe2000800063f */
[----:B------:R-:W-:Y:S01]  /*4810*/  SHF.R.S32.HI R50, RZ, 0x1f, R37 ;  /* 0x0000001fff327819 */ /* 0x000fe20000011425 */
[----:B------:R-:W-:Y:S01]  /*4820*/  USHF.L.U64.HI UR7, UR7, 0x2, UR12 ;  /* 0x0000000207077899 */ /* 0x000fe2000801020c */
[----:B------:R-:W-:Y:S01]  /*4830*/  LEA R124, P0, R40, UR4, 0x2 ;  /* 0x00000004287c7c11 */ /* 0x000fe2000f8010ff */
[----:B------:R-:W-:Y:S01]  /*4840*/  UIADD3 UR9, UR9, -0x40, URZ ;  /* 0xffffffc009097890 */ /* 0x000fe2000fffe03f */
[----:B------:R-:W-:Y:S01]  /*4850*/  LEA R61, P1, R39, UR4, 0x2 ;  /* 0x00000004273d7c11 */ /* 0x000fe2000f8210ff */
[----:B------:R-:W-:Y:S01]  /*4860*/  USHF.L.U64.HI UR11, UR6, 0x2, UR11 ;  /* 0x00000002060b7899 */ /* 0x000fe2000801020b */
[----:B------:R-:W-:Y:S01]  /*4870*/  LEA R56, P3, R37, UR4, 0x2 ;  /* 0x0000000425387c11 */ /* 0x000fe2000f8610ff */
[----:B------:R-:W-:Y:S01]  /*4880*/  UIADD3 UR12, UR8, -0x2, URZ ;  /* 0xfffffffe080c7890 */ /* 0x000fe2000fffe03f */
[----:B------:R-:W-:Y:S01]  /*4890*/  SHF.L.U64.HI R3, R3, 0x2, R4 ;  /* 0x0000000203037819 */ /* 0x000fe20000010204 */
[----:B------:R-:W-:Y:S01]  /*48a0*/  UMOV UR5, 0xffffffff ;  /* 0xffffffff00057882 */ /* 0x000fe20000000000 */
[----:B------:R-:W-:-:S02]  /*48b0*/  SHF.L.U64.HI R4, R143, 0x2, R6 ;  /* 0x000000028f047819 */ /* 0x000fc40000010206 */
[----:B------:R-:W-:Y:S02]  /*48c0*/  LEA.HI.X R42, R42, UR10, R51, 0x2, P2 ;  /* 0x0000000a2a2a7c11 */ /* 0x000fe400090f1433 */
[----:B------:R-:W-:Y:S02]  /*48d0*/  LEA.HI.X R40, R40, UR10, R63, 0x2, P0 ;  /* 0x0000000a28287c11 */ /* 0x000fe400080f143f */
[----:B------:R-:W-:Y:S02]  /*48e0*/  LEA.HI.X R39, R39, UR10, R62, 0x2, P1 ;  /* 0x0000000a27277c11 */ /* 0x000fe400088f143e */
[----:B------:R-:W-:Y:S02]  /*48f0*/  LEA.HI.X R37, R37, UR10, R50, 0x2, P3 ;  /* 0x0000000a25257c11 */ /* 0x000fe400098f1432 */
[----:B------:R-:W-:Y:S02]  /*4900*/  SHF.R.S32.HI R6, RZ, 0x1f, R141 ;  /* 0x0000001fff067819 */ /* 0x000fe4000001148d */
[----:B------:R-:W-:-:S02]  /*4910*/  SHF.R.S32.HI R51, RZ, 0x1f, R38 ;  /* 0x0000001fff337819 */ /* 0x000fc40000011426 */
[----:B------:R-:W-:Y:S02]  /*4920*/  LEA R58, P2, R38, UR4, 0x2 ;  /* 0x00000004263a7c11 */ /* 0x000fe4000f8410ff */
[----:B------:R-:W-:Y:S02]  /*4930*/  SHF.R.S32.HI R63, RZ, 0x1f, R36 ;  /* 0x0000001fff3f7819 */ /* 0x000fe40000011424 */
[----:B------:R-:W-:Y:S02]  /*4940*/  SHF.R.S32.HI R62, RZ, 0x1f, R35 ;  /* 0x0000001fff3e7819 */ /* 0x000fe40000011423 */
[----:B------:R-:W-:Y:S02]  /*4950*/  SHF.R.S32.HI R50, RZ, 0x1f, R33 ;  /* 0x0000001fff327819 */ /* 0x000fe40000011421 */
[----:B------:R-:W-:Y:S02]  /*4960*/  LEA R133, P0, R36, UR4, 0x2 ;  /* 0x0000000424857c11 */ /* 0x000fe4000f8010ff */
[----:B------:R-:W-:-:S02]  /*4970*/  LEA R135, P1, R35, UR4, 0x2 ;  /* 0x0000000423877c11 */ /* 0x000fc4000f8210ff */
[----:B------:R-:W-:Y:S02]  /*4980*/  LEA R143, P3, R33, UR4, 0x2 ;  /* 0x00000004218f7c11 */ /* 0x000fe4000f8610ff */
[----:B------:R-:W-:Y:S02]  /*4990*/  SHF.L.U64.HI R6, R141, 0x2, R6 ;  /* 0x000000028d067819 */ /* 0x000fe40000010206 */
[----:B------:R-:W-:Y:S02]  /*49a0*/  LEA.HI.X R38, R38, UR10, R51, 0x2, P2 ;  /* 0x0000000a26267c11 */ /* 0x000fe400090f1433 */
[----:B------:R-:W-:Y:S02]  /*49b0*/  LEA.HI.X R36, R36, UR10, R63, 0x2, P0 ;  /* 0x0000000a24247c11 */ /* 0x000fe400080f143f */
[----:B------:R-:W-:Y:S02]  /*49c0*/  LEA.HI.X R35, R35, UR10, R62, 0x2, P1 ;  /* 0x0000000a23237c11 */ /* 0x000fe400088f143e */
[----:B------:R-:W-:-:S02]  /*49d0*/  LEA.HI.X R33, R33, UR10, R50, 0x2, P3 ;  /* 0x0000000a21217c11 */ /* 0x000fc400098f1432 */
[----:B------:R-:W-:Y:S02]  /*49e0*/  SHF.R.S32.HI R51, RZ, 0x1f, R34 ;  /* 0x0000001fff337819 */ /* 0x000fe40000011422 */
[----:B------:R-:W-:Y:S02]  /*49f0*/  LEA R141, P2, R34, UR4, 0x2 ;  /* 0x00000004228d7c11 */ /* 0x000fe4000f8410ff */
[----:B------:R-:W-:Y:S02]  /*4a00*/  SHF.R.S32.HI R63, RZ, 0x1f, R32 ;  /* 0x0000001fff3f7819 */ /* 0x000fe40000011420 */
[----:B------:R-:W-:Y:S02]  /*4a10*/  SHF.R.S32.HI R158, RZ, 0x1f, R31 ;  /* 0x0000001fff9e7819 */ /* 0x000fe4000001141f */
[----:B------:R-:W-:Y:S02]  /*4a20*/  SHF.R.S32.HI R162, RZ, 0x1f, R29 ;  /* 0x0000001fffa27819 */ /* 0x000fe4000001141d */
[----:B------:R-:W-:-:S02]  /*4a30*/  LEA R145, P0, R32, UR4, 0x2 ;  /* 0x0000000420917c11 */ /* 0x000fc4000f8010ff */
[----:B------:R-:W-:Y:S02]  /*4a40*/  LEA R147, P1, R31, UR4, 0x2 ;  /* 0x000000041f937c11 */ /* 0x000fe4000f8210ff */
[----:B------:R-:W-:Y:S02]  /*4a50*/  LEA R151, P3, R29, UR4, 0x2 ;  /* 0x000000041d977c11 */ /* 0x000fe4000f8610ff */
        /* <DEDUP_REMOVED lines=13> */
[----:B------:R-:W-:Y:S01]  /*4b30*/  LEA.HI.X R164, R28, UR10, R31, 0x2, P0 ;  /* 0x0000000a1ca47c11 */ /* 0x000fe200080f141f */
[----:B------:R-:W-:Y:S01]  /*4b40*/  CS2R R50, SRZ ;  /* 0x0000000000327805 */ /* 0x000fe2000001ff00 */
        /* <DEDUP_REMOVED lines=18> */
[----:B------:R-:W-:Y:S02]  /*4c70*/  LEA R169, P0, R20, UR4, 0x2 ;  /* 0x0000000414a97c11 */ /* 0x000fe4000f8010ff */
[----:B------:R-:W-:-:S02]  /*4c80*/  LEA R175, P3, R17, UR4, 0x2 ;  /* 0x0000000411af7c11 */ /* 0x000fc4000f8610ff */
[----:B------:R-:W-:Y:S02]  /*4c90*/  LEA.HI.X R176, R22, UR10, R25, 0x2, P2 ;  /* 0x0000000a16b07c11 */ /* 0x000fe400090f1419 */
[----:B------:R-:W-:Y:S02]  /*4ca0*/  LEA.HI.X R180, R20, UR10, R23, 0x2, P0 ;  /* 0x0000000a14b47c11 */ /* 0x000fe400080f1417 */
[----:B------:R-:W-:Y:S02]  /*4cb0*/  LEA.HI.X R186, R17, UR10, R186, 0x2, P3 ;  /* 0x0000000a11ba7c11 */ /* 0x000fe400098f14ba */
[----:B------:R-:W-:Y:S02]  /*4cc0*/  SHF.R.S32.HI R21, RZ, 0x1f, R18 ;  /* 0x0000001fff157819 */ /* 0x000fe40000011412 */
[----:B------:R-:W-:Y:S02]  /*4cd0*/  LEA R173, P2, R18, UR4, 0x2 ;  /* 0x0000000412ad7c11 */ /* 0x000fe4000f8410ff */
[----:B------:R-:W-:-:S02]  /*4ce0*/  SHF.R.S32.HI R17, RZ, 0x1f, R16 ;  /* 0x0000001fff117819 */ /* 0x000fc40000011410 */
[----:B------:R-:W-:Y:S02]  /*4cf0*/  LEA R177, P0, R16, UR4, 0x2 ;  /* 0x0000000410b17c11 */ /* 0x000fe4000f8010ff */
[----:B------:R-:W-:Y:S02]  /*4d00*/  LEA.HI.X R184, R18, UR10, R21, 0x2, P2 ;  /* 0x0000000a12b87c11 */ /* 0x000fe400090f1415 */
[----:B------:R-:W-:Y:S02]  /*4d10*/  LEA.HI.X R188, R16, UR10, R17, 0x2, P0 ;  /* 0x0000000a10bc7c11 */ /* 0x000fe400080f1411 */
[----:B------:R-:W-:Y:S02]  /*4d20*/  SHF.R.S32.HI R182, RZ, 0x1f, R19 ;  /* 0x0000001fffb67819 */ /* 0x000fe40000011413 */
[----:B------:R-:W-:Y:S01]  /*4d30*/  LEA R171, P1, R19, UR4, 0x2 ;  /* 0x0000000413ab7c11 */ /* 0x000fe2000f8210ff */
[----:B------:R-:W-:Y:S01]  /*4d40*/  UMOV UR4, URZ ;  /* 0x0000003f00047c82 */ /* 0x000fe20008000000 */
[----:B------:R-:W-:-:S02]  /*4d50*/  IADD3 R16, P4, R54, c[0x0][0x168], RZ ;  /* 0x00005a0036107a10 */ /* 0x000fc40007f9e0ff */
[----:B------:R-:W-:Y:S02]  /*4d60*/  IADD3 R17, P5, R53, c[0x0][0x168], RZ ;  /* 0x00005a0035117a10 */ /* 0x000fe40007fbe0ff */
[----:B------:R-:W-:Y:S02]  /*4d70*/  IADD3 R18, P3, R52, c[0x0][0x168], RZ ;  /* 0x00005a0034127a10 */ /* 0x000fe40007f7e0ff */
[----:B------:R-:W-:Y:S02]  /*4d80*/  SHF.R.S32.HI R5, RZ, 0x1f, R142 ;  /* 0x0000001fff057819 */ /* 0x000fe4000001148e */
[----:B------:R-:W-:Y:S02]  /*4d90*/  SHF.R.S32.HI R7, RZ, 0x1f, R140 ;  /* 0x0000001fff077819 */ /* 0x000fe4000001148c */
[----:B------:R-:W-:Y:S01]  /*4da0*/  LEA.HI.X R182, R19, UR10, R182, 0x2, P1 ;  /* 0x0000000a13b67c11 */ /* 0x000fe200088f14b6 */
[----:B------:R-:W-:Y:S01]  /*4db0*/  UMOV UR10, 0x1 ;  /* 0x00000001000a7882 */ /* 0x000fe20000000000 */
[----:B------:R-:W-:-:S02]  /*4dc0*/  IADD3.X R22, R47, c[0x0][0x16c], RZ, P4, !PT ;  /* 0x00005b002f167a10 */ /* 0x000fc400027fe4ff */
[----:B------:R-:W-:Y:S02]  /*4dd0*/  IADD3.X R24, R46, c[0x0][0x16c], RZ, P5, !PT ;  /* 0x00005b002e187a10 */ /* 0x000fe40002ffe4ff */
[----:B------:R-:W-:Y:S02]  /*4de0*/  IADD3.X R26, R45, c[0x0][0x16c], RZ, P3, !PT ;  /* 0x00005b002d1a7a10 */ /* 0x000fe40001ffe4ff */
[----:B------:R-:W-:Y:S02]  /*4df0*/  IADD3 R19, P2, R60, c[0x0][0x168], RZ ;  /* 0x00005a003c137a10 */ /* 0x000fe40007f5e0ff */
[----:B------:R-:W-:Y:S02]  /*4e00*/  IADD3 R20, P1, R59, c[0x0][0x168], RZ ;  /* 0x00005a003b147a10 */ /* 0x000fe40007f3e0ff */
[----:B------:R-:W-:Y:S02]  /*4e10*/  IADD3 R21, P0, R57, c[0x0][0x168], RZ ;  /* 0x00005a0039157a10 */ /* 0x000fe40007f1e0ff */
[----:B------:R-:W-:-:S02]  /*4e20*/  IADD3 R23, P4, R55, c[0x0][0x168], RZ ;  /* 0x00005a0037177a10 */ /* 0x000fc40007f9e0ff */
[----:B------:R-:W-:Y:S02]  /*4e30*/  IADD3 R25, P5, R124, c[0x0][0x168], RZ ;  /* 0x00005a007c197a10 */ /* 0x000fe40007fbe0ff */
[----:B------:R-:W-:Y:S02]  /*4e40*/  IADD3 R27, P3, R61, c[0x0][0x168], RZ ;  /* 0x00005a003d1b7a10 */ /* 0x000fe40007f7e0ff */
[----:B------:R-:W-:Y:S02]  /*4e50*/  SHF.L.U64.HI R5, R142, 0x2, R5 ;  /* 0x000000028e057819 */ /* 0x000fe40000010205 */
[----:B------:R-:W-:Y:S02]  /*4e60*/  SHF.L.U64.HI R7, R140, 0x2, R7 ;  /* 0x000000028c077819 */ /* 0x000fe40000010207 */
[----:B------:R-:W-:Y:S02]  /*4e70*/  IADD3.X R28, R44, c[0x0][0x16c], RZ, P2, !PT ;  /* 0x00005b002c1c7a10 */ /* 0x000fe400017fe4ff */
[----:B------:R-:W-:-:S02]  /*4e80*/  IADD3.X R30, R43, c[0x0][0x16c], RZ, P1, !PT ;  /* 0x00005b002b1e7a10 */ /* 0x000fc40000ffe4ff */
[----:B------:R-:W-:Y:S02]  /*4e90*/  IADD3.X R132, R42, c[0x0][0x16c], RZ, P0, !PT ;  /* 0x00005b002a847a10 */ /* 0x000fe400007fe4ff */
[----:B------:R-:W-:Y:S02]  /*4ea0*/  IADD3.X R134, R41, c[0x0][0x16c], RZ, P4, !PT ;  /* 0x00005b0029867a10 */ /* 0x000fe400027fe4ff */
[----:B------:R-:W-:Y:S02]  /*4eb0*/  IADD3.X R140, R40, c[0x0][0x16c], RZ, P5, !PT ;  /* 0x00005b00288c7a10 */ /* 0x000fe40002ffe4ff */
[----:B------:R-:W-:Y:S02]  /*4ec0*/  IADD3.X R142, R39, c[0x0][0x16c], RZ, P3, !PT ;  /* 0x00005b00278e7a10 */ /* 0x000fe40001ffe4ff */
[----:B------:R-:W-:Y:S02]  /*4ed0*/  IADD3 R29, P2, R58, c[0x0][0x168], RZ ;  /* 0x00005a003a1d7a10 */ /* 0x000fe40007f5e0ff */
[----:B------:R-:W-:-:S02]  /*4ee0*/  IADD3 R31, P1, R56, c[0x0][0x168], RZ ;  /* 0x00005a00381f7a10 */ /* 0x000fc40007f3e0ff */
[----:B------:R-:W-:Y:S02]  /*4ef0*/  IADD3 R133, P0, R133, c[0x0][0x168], RZ ;  /* 0x00005a0085857a10 */ /* 0x000fe40007f1e0ff */
[----:B------:R-:W-:Y:S02]  /*4f00*/  IADD3 R135, P4, R135, c[0x0][0x168], RZ ;  /* 0x00005a0087877a10 */ /* 0x000fe40007f9e0ff */
[----:B------:R-:W-:Y:S02]  /*4f10*/  IADD3 R141, P5, R141, c[0x0][0x168], RZ ;  /* 0x00005a008d8d7a10 */ /* 0x000fe40007fbe0ff */
[----:B------:R-:W-:Y:S02]  /*4f20*/  IADD3 R143, P3, R143, c[0x0][0x168], RZ ;  /* 0x00005a008f8f7a10 */ /* 0x000fe40007f7e0ff */
        /* <DEDUP_REMOVED lines=12> */
[----:B------:R-:W-:Y:S02]  /*4ff0*/  LEA R194, R48, UR13, 0x2 ;  /* 0x0000000d30c27c11 */ /* 0x000fe4000f8e10ff */
[----:B------:R-:W-:-:S02]  /*5000*/  IADD3.X R156, R32, c[0x0][0x16c], RZ, P2, !PT ;  /* 0x00005b00209c7a10 */ /* 0x000fc400017fe4ff */
[----:B------:R-:W-:Y:S01]  /*5010*/  IADD3.X R158, R158, c[0x0][0x16c], RZ, P1, !PT ;  /* 0x00005b009e9e7a10 */ /* 0x000fe20000ffe4ff */
[----:B------:R-:W-:Y:S01]  /*5020*/  IMAD.U32 R194, R194, 0x20, R49 ;  /* 0x00000020c2c27824 */ /* 0x000fe200078e0031 */
[----:B------:R-:W-:Y:S01]  /*5030*/  IADD3.X R160, R160, c[0x0][0x16c], RZ, P0, !PT ;  /* 0x00005b00a0a07a10 */ /* 0x000fe200007fe4ff */
[----:B------:R-:W-:Y:S01]  /*5040*/  CS2R R48, SRZ ;  /* 0x0000000000307805 */ /* 0x000fe2000001ff00 */
[----:B------:R-:W-:Y:S02]  /*5050*/  IADD3.X R162, R162, c[0x0][0x16c], RZ, P4, !PT ;  /* 0x00005b00a2a27a10 */ /* 0x000fe400027fe4ff */
[----:B------:R-:W-:Y:S02]  /*5060*/  IADD3.X R164, R164, c[0x0][0x16c], RZ, P5, !PT ;  /* 0x00005b00a4a47a10 */ /* 0x000fe40002ffe4ff */
[----:B------:R-:W-:Y:S02]  /*5070*/  IADD3.X R166, R166, c[0x0][0x16c], RZ, P3, !PT ;  /* 0x00005b00a6a67a10 */ /* 0x000fe40001ffe4ff */
[----:B------:R-:W-:-:S02]  /*5080*/  IADD3 R157, P2, R157, c[0x0][0x168], RZ ;  /* 0x00005a009d9d7a10 */ /* 0x000fc40007f5e0ff */
[----:B------:R-:W-:Y:S02]  /*5090*/  IADD3 R159, P1, R159, c[0x0][0x168], RZ ;  /* 0x00005a009f9f7a10 */ /* 0x000fe40007f3e0ff */
[----:B------:R-:W-:Y:S02]  /*50a0*/  IADD3 R161, P0, R161, c[0x0][0x168], RZ ;  /* 0x00005a00a1a17a10 */ /* 0x000fe40007f1e0ff */
[----:B------:R-:W-:Y:S02]  /*50b0*/  IADD3 R163, P4, R163, c[0x0][0x168], RZ ;  /* 0x00005a00a3a37a10 */ /* 0x000fe40007f9e0ff */
[----:B------:R-:W-:Y:S02]  /*50c0*/  IADD3 R165, P5, R165, c[0x0][0x168], RZ ;  /* 0x00005a00a5a57a10 */ /* 0x000fe40007fbe0ff */
[----:B------:R-:W-:Y:S02]  /*50d0*/  IADD3 R167, P3, R167, c[0x0][0x168], RZ ;  /* 0x00005a00a7a77a10 */ /* 0x000fe40007f7e0ff */
[----:B------:R-:W-:-:S02]  /*50e0*/  IADD3.X R168, R168, c[0x0][0x16c], RZ, P2, !PT ;  /* 0x00005b00a8a87a10 */ /* 0x000fc400017fe4ff */
[----:B------:R-:W-:Y:S02]  /*50f0*/  IADD3.X R170, R170, c[0x0][0x16c], RZ, P1, !PT ;  /* 0x00005b00aaaa7a10 */ /* 0x000fe40000ffe4ff */
[----:B------:R-:W-:Y:S02]  /*5100*/  IADD3.X R172, R172, c[0x0][0x16c], RZ, P0, !PT ;  /* 0x00005b00acac7a10 */ /* 0x000fe400007fe4ff */
        /* <DEDUP_REMOVED lines=9> */
[----:B------:R-:W-:-:S02]  /*51a0*/  LOP3.LUT R197, R198, 0x20, RZ, 0x3c, !PT ;  /* 0x00000020c6c57812 */ /* 0x000fc400078e3cff */
[C---:B------:R-:W-:Y:S02]  /*51b0*/  LOP3.LUT R196, R198.reuse, 0x40, RZ, 0x3c, !PT ;  /* 0x00000040c6c47812 */ /* 0x040fe400078e3cff */
[----:B------:R-:W-:Y:S02]  /*51c0*/  LOP3.LUT R195, R198, 0x60, RZ, 0x3c, !PT ;  /* 0x00000060c6c37812 */ /* 0x000fe400078e3cff */
[----:B------:R-:W-:Y:S02]  /*51d0*/  IADD3.X R180, R180, c[0x0][0x16c], RZ, P2, !PT ;  /* 0x00005b00b4b47a10 */ /* 0x000fe400017fe4ff */
[----:B------:R-:W-:Y:S02]  /*51e0*/  IADD3.X R182, R182, c[0x0][0x16c], RZ, P1, !PT ;  /* 0x00005b00b6b67a10 */ /* 0x000fe40000ffe4ff */
[----:B------:R-:W-:Y:S02]  /*51f0*/  IADD3.X R184, R184, c[0x0][0x16c], RZ, P0, !PT ;  /* 0x00005b00b8b87a10 */ /* 0x000fe400007fe4ff */
[----:B------:R-:W-:-:S02]  /*5200*/  IADD3.X R186, R186, c[0x0][0x16c], RZ, P4, !PT ;  /* 0x00005b00baba7a10 */ /* 0x000fc400027fe4ff */
[----:B------:R-:W-:Y:S02]  /*5210*/  IADD3.X R188, R188, c[0x0][0x16c], RZ, P5, !PT ;  /* 0x00005b00bcbc7a10 */ /* 0x000fe40002ffe4ff */
[----:B------:R-:W-:Y:S02]  /*5220*/  IADD3.X R179, R179, c[0x0][0x164], RZ, P3, !PT ;  /* 0x00005900b3b37a10 */ /* 0x000fe40001ffe4ff */
[----:B------:R-:W-:Y:S02]  /*5230*/  LOP3.LUT R193, R194, 0x40, RZ, 0x3c, !PT ;  /* 0x00000040c2c17812 */ /* 0x000fe400078e3cff */
.L_x_1:
[----:B------:R-:W-:-:S04]  /*5240*/  DEPBAR.LE SB0, 0x2 ;  /* 0x000080800000791a */ /* 0x000fc80000000000 */
[----:B------:R-:W-:Y:S01]  /*5250*/  UIADD3 UR5, UR5, 0x1, URZ ;  /* 0x0000000105057890 */ /* 0x000fe2000fffe03f */
[----:B------:R-:W-:Y:S01]  /*5260*/  BAR.SYNC.DEFER_BLOCKING 0x0 ;  /* 0x0000000000007b1d */ /* 0x000fe20000010000 */
[----:B------:R-:W-:Y:S01]  /*5270*/  UISETP.GE.AND UP1, UPT, UR4, UR12, UPT ;  /* 0x0000000c0400728c */ /* 0x000fe2000bf26270 */
[----:B------:R-:W-:Y:S01]  /*5280*/  ISETP.GE.AND P0, PT, R233, UR9, PT ;  /* 0x00000009e9007c0c */ /* 0x000fe2000bf06270 */
[----:B------:R-:W-:Y:S01]  /*5290*/  UISETP.GT.AND UP0, UPT, UR5, 0x1, UPT ;  /* 0x000000010500788c */ /* 0x000fe2000bf04270 */
[----:B------:R-:W-:Y:S01]  /*52a0*/  ISETP.GE.AND P1, PT, R230, UR9, PT ;  /* 0x00000009e6007c0c */ /* 0x000fe2000bf26270 */
[----:B------:R-:W-:Y:S01]  /*52b0*/  UIADD3 UR10, UR10, 0x1, URZ ;  /* 0x000000010a0a7890 */ /* 0x000fe2000fffe03f */
[----:B------:R-:W-:Y:S01]  /*52c0*/  ISETP.GE.AND P2, PT, R228, UR9, PT ;  /* 0x00000009e4007c0c */ /* 0x000fe2000bf46270 */
[----:B------:R-:W-:Y:S01]  /*52d0*/  USEL UR5, UR5, URZ, !UP0 ;  /* 0x0000003f05057287 */ /* 0x000fe2000c000000 */
[----:B------:R-:W-:Y:S01]  /*52e0*/  PLOP3.LUT P3, PT, PT, PT, UP1, 0x40, 0x0 ;  /* 0x000000000000781c */ /* 0x000fe20003f6e818 */
[----:B------:R-:W-:Y:S01]  /*52f0*/  UISETP.GT.AND UP0, UPT, UR10, 0x1, UPT ;  /* 0x000000010a00788c */ /* 0x000fe2000bf04270 */
[----:B------:R-:W-:Y:S01]  /*5300*/  PLOP3.LUT P4, PT, PT, PT, UP1, 0x40, 0x0 ;  /* 0x000000000000781c */ /* 0x000fe20003f8e818 */
[----:B------:R-:W-:Y:S01]  /*5310*/  UIADD3 UR4, UR4, 0x1, URZ ;  /* 0x0000000104047890 */ /* 0x000fe2000fffe03f */
[----:B------:R-:W-:Y:S01]  /*5320*/  PLOP3.LUT P5, PT, PT, PT, UP1, 0x40, 0x0 ;  /* 0x000000000000781c */ /* 0x000fe20003fae818 */
[----:B------:R-:W-:Y:S01]  /*5330*/  IMAD.U32 R237, RZ, RZ, UR5 ;  /* 0x00000005ffed7e24 */ /* 0x000fe2000f8e00ff */
[----:B------:R-:W-:Y:S01]  /*5340*/  ISETP.GE.AND P6, PT, R224, UR9, PT ;  /* 0x00000009e0007c0c */ /* 0x000fe2000bfc6270 */
[----:B------:R-:W-:Y:S01]  /*5350*/  IMAD.U32 R236, RZ, RZ, UR5 ;  /* 0x00000005ffec7e24 */ /* 0x000fe2000f8e00ff */
[----:B------:R-:W-:Y:S01]  /*5360*/  USEL UR10, UR10, URZ, !UP0 ;  /* 0x0000003f0a0a7287 */ /* 0x000fe2000c000000 */
[----:B------:R-:W-:Y:S01]  /*5370*/  IMAD.U32 R235, RZ, RZ, UR5 ;  /* 0x00000005ffeb7e24 */ /* 0x000fe2000f8e00ff */
[----:B------:R-:W-:Y:S01]  /*5380*/  UISETP.NE.U32.AND UP0, UPT, UR8, UR4, UPT ;  /* 0x000000040800728c */ /* 0x000fe2000bf05070 */
[----:B------:R-:W-:-:S02]  /*5390*/  IMAD.U32 R234, RZ, RZ, UR5 ;  /* 0x00000005ffea7e24 */ /* 0x000fc4000f8e00ff */
[----:B------:R-:W-:Y:S02]  /*53a0*/  IMAD.U32 R33, RZ, RZ, UR5 ;  /* 0x00000005ff217e24 */ /* 0x000fe4000f8e00ff */
[----:B------:R-:W-:Y:S02]  /*53b0*/  IMAD R237, R237, 0x2000, R198 ;  /* 0x00002000eded7824 */ /* 0x000fe400078e02c6 */
[----:B------:R-:W-:Y:S02]  /*53c0*/  IMAD R236, R236, 0x2000, R197 ;  /* 0x00002000ecec7824 */ /* 0x000fe400078e02c5 */
[----:B------:R-:W-:Y:S01]  /*53d0*/  IMAD R235, R235, 0x2000, R196 ;  /* 0x00002000ebeb7824 */ /* 0x000fe200078e02c4 */
[----:B------:R-:W-:Y:S01]  /*53e0*/  LDS R56, [R237+0x8000] ;  /* 0x00800000ed387984 */ /* 0x000fe20000000800 */
[----:B------:R-:W-:Y:S02]  /*53f0*/  IMAD R234, R234, 0x2000, R195 ;  /* 0x00002000eaea7824 */ /* 0x000fe400078e02c3 */
[----:B------:R-:W-:Y:S01]  /*5400*/  IMAD R60, R33, 0x4000, R194 ;  /* 0x00004000213c7824 */ /* 0x000fe200078e02c2 */
[----:B------:R-:W-:Y:S04]  /*5410*/  LDS R58, [R237+0x8400] ;  /* 0x00840000ed3a7984 */ /* 0x000fe80000000800 */
[----:B------:R-:W-:Y:S04]  /*5420*/  LDS R57, [R236+0x8000] ;  /* 0x00800000ec397984 */ /* 0x000fe80000000800 */
[----:B------:R-:W-:Y:S04]  /*5430*/  LDS R59, [R236+0x8400] ;  /* 0x00840000ec3b7984 */ /* 0x000fe80000000800 */
[----:B------:R-:W-:Y:S04]  /*5440*/  LDS R52, [R235+0x8000] ;  /* 0x00800000eb347984 */ /* 0x000fe80000000800 */
[----:B------:R-:W-:Y:S04]  /*5450*/  LDS R54, [R235+0x8400] ;  /* 0x00840000eb367984 */ /* 0x000fe80000000800 */
[----:B------:R-:W-:Y:S04]  /*5460*/  LDS R53, [R234+0x8000] ;  /* 0x00800000ea357984 */ /* 0x000fe80000000800 */
[----:B------:R-:W1:Y:S04]  /*5470*/  LDSM.16.M88.4 R32, [R60] ;  /* 0x000000003c20783b */ /* 0x000e680000000200 */
[----:B------:R-:W2:Y:S04]  /*5480*/  LDSM.16.M88.4 R36, [R60+0x1000] ;  /* 0x001000003c24783b */ /* 0x000ea80000000200 */
[----:B------:R-:W3:Y:S04]  /*5490*/  LDSM.16.M88.4 R40, [R60+0x2000] ;  /* 0x002000003c28783b */ /* 0x000ee80000000200 */
[----:B------:R-:W4:Y:S04]  /*54a0*/  LDSM.16.M88.4 R44, [R60+0x3000] ;  /* 0x003000003c2c783b */ /* 0x000f280000000200 */
[----:B------:R-:W5:Y:S04]  /*54b0*/  LDS R55, [R234+0x8400] ;  /* 0x00840000ea377984 */ /* 0x000f680000000800 */
[----:B------:R-:W-:Y:S04]  /*54c0*/  LDS R136, [R237+0x8080] ;  /* 0x00808000ed887984 */ /* 0x000fe80000000800 */
[----:B------:R-:W-:Y:S04]  /*54d0*/  LDS R138, [R237+0x8480] ;  /* 0x00848000ed8a7984 */ /* 0x000fe80000000800 */
[----:B------:R-:W-:Y:S04]  /*54e0*/  LDS R137, [R236+0x8080] ;  /* 0x00808000ec897984 */ /* 0x000fe80000000800 */
[----:B------:R-:W5:Y:S04]  /*54f0*/  LDS R139, [R236+0x8480] ;  /* 0x00848000ec8b7984 */ /* 0x000f680000000800 */
[----:B------:R-:W-:Y:S04]  /*5500*/  LDS R128, [R235+0x8080] ;  /* 0x00808000eb807984 */ /* 0x000fe80000000800 */
[----:B------:R-:W-:Y:S01]  /*5510*/  LDS R130, [R235+0x8480] ;  /* 0x00848000eb827984 */ /* 0x000fe20000000800 */
[C---:B-1----:R-:W-:Y:S03]  /*5520*/  HMMA.1688.F32.TF32 R92, R56.reuse, R32, R92 ;  /* 0x00000020385c723c */ /* 0x042fe6000008105c */
[----:B------:R-:W-:Y:S04]  /*5530*/  LDS R129, [R234+0x8080] ;  /* 0x00808000ea817984 */ /* 0x000fe80000000800 */
[----:B------:R-:W1:Y:S01]  /*5540*/  LDS R131, [R234+0x8480] ;  /* 0x00848000ea837984 */ /* 0x000e620000000800 */
[C---:B--2---:R-:W-:Y:S03]  /*5550*/  HMMA.1688.F32.TF32 R100, R56.reuse, R36, R100 ;  /* 0x000000243864723c */ /* 0x044fe60000081064 */
[----:B------:R-:W-:Y:S04]  /*5560*/  LDS R124, [R237+0x8800] ;  /* 0x00880000ed7c7984 */ /* 0x000fe80000000800 */
[----:B------:R-:W-:Y:S01]  /*5570*/  LDS R126, [R237+0x8c00] ;  /* 0x008c0000ed7e7984 */ /* 0x000fe20000000800 */
[C---:B---3--:R-:W-:Y:S03]  /*5580*/  HMMA.1688.F32.TF32 R104, R56.reuse, R40, R104 ;  /* 0x000000283868723c */ /* 0x048fe60000081068 */
[----:B------:R-:W-:Y:S04]  /*5590*/  LDS R125, [R236+0x8800] ;  /* 0x00880000ec7d7984 */ /* 0x000fe80000000800 */
[----:B------:R-:W2:Y:S01]  /*55a0*/  LDS R127, [R236+0x8c00] ;  /* 0x008c0000ec7f7984 */ /* 0x000ea20000000800 */
[----:B----4-:R-:W-:Y:S03]  /*55b0*/  HMMA.1688.F32.TF32 R108, R56, R44, R108 ;  /* 0x0000002c386c723c */ /* 0x010fe6000008106c */
[----:B------:R-:W-:Y:S04]  /*55c0*/  LDS R56, [R237+0x8880] ;  /* 0x00888000ed387984 */ /* 0x000fe80000000800 */
[----:B------:R-:W-:Y:S01]  /*55d0*/  LDS R58, [R237+0x8c80] ;  /* 0x008c8000ed3a7984 */ /* 0x000fe20000000800 */
[C---:B-----5:R-:W-:Y:S03]  /*55e0*/  HMMA.1688.F32.TF32 R120, R52.reuse, R32, R120 ;  /* 0x000000203478723c */ /* 0x060fe60000081078 */
[----:B------:R-:W-:Y:S04]  /*55f0*/  LDS R57, [R236+0x8880] ;  /* 0x00888000ec397984 */ /* 0x000fe80000000800 */
[----:B------:R-:W-:Y:S01]  /*5600*/  LDS R59, [R236+0x8c80] ;  /* 0x008c8000ec3b7984 */ /* 0x000fe20000000800 */
[C---:B------:R-:W-:Y:S03]  /*5610*/  HMMA.1688.F32.TF32 R116, R52.reuse, R36, R116 ;  /* 0x000000243474723c */ /* 0x040fe60000081074 */
[----:B------:R-:W-:Y:S04]  /*5620*/  LDS R60, [R235+0x8880] ;  /* 0x00888000eb3c7984 */ /* 0x000fe80000000800 */
[----:B------:R-:W-:Y:S01]  /*5630*/  LDS R62, [R235+0x8c80] ;  /* 0x008c8000eb3e7984 */ /* 0x000fe20000000800 */
[C---:B------:R-:W-:Y:S03]  /*5640*/  HMMA.1688.F32.TF32 R112, R52.reuse, R40, R112 ;  /* 0x000000283470723c */ /* 0x040fe60000081070 */
[----:B------:R-:W-:Y:S04]  /*5650*/  LDS R61, [R234+0x8880] ;  /* 0x00888000ea3d7984 */ /* 0x000fe80000000800 */
[----:B------:R-:W-:Y:S01]  /*5660*/  LDS R63, [R234+0x8c80] ;  /* 0x008c8000ea3f7984 */ /* 0x000fe20000000800 */
[----:B------:R-:W-:Y:S03]  /*5670*/  HMMA.1688.F32.TF32 R48, R52, R44, R48 ;  /* 0x0000002c3430723c */ /* 0x000fe60000081030 */
[----:B------:R-:W-:Y:S04]  /*5680*/  LDS R52, [R235+0x8800] ;  /* 0x00880000eb347984 */ /* 0x000fe80000000800 */
[----:B------:R-:W-:Y:S01]  /*5690*/  LDS R54, [R235+0x8c00] ;  /* 0x008c0000eb367984 */ /* 0x000fe20000000800 */
[C---:B------:R-:W-:Y:S03]  /*56a0*/  HMMA.1688.F32.TF32 R64, R136.reuse, R32, R64 ;  /* 0x000000208840723c */ /* 0x040fe60000081040 */
[----:B------:R-:W-:Y:S04]  /*56b0*/  LDS R53, [R234+0x8800] ;  /* 0x00880000ea357984 */ /* 0x000fe80000000800 */
[----:B------:R-:W3:Y:S01]  /*56c0*/  LDS R55, [R234+0x8c00] ;  /* 0x008c0000ea377984 */ /* 0x000ee20000000800 */
[C---:B------:R-:W-:Y:S08]  /*56d0*/  HMMA.1688.F32.TF32 R68, R136.reuse, R36, R68 ;  /* 0x000000248844723c */ /* 0x040ff00000081044 */
[C---:B------:R-:W-:Y:S08]  /*56e0*/  HMMA.1688.F32.TF32 R76, R136.reuse, R40, R76 ;  /* 0x00000028884c723c */ /* 0x040ff0000008104c */
[----:B------:R-:W-:Y:S01]  /*56f0*/  HMMA.1688.F32.TF32 R88, R136, R44, R88 ;  /* 0x0000002c8858723c */ /* 0x000fe20000081058 */
[----:B------:R-:W-:Y:S04]  /*5700*/  LDS R136, [R237+0x9000] ;  /* 0x00900000ed887984 */ /* 0x000fe80000000800 */
[----:B------:R-:W-:Y:S03]  /*5710*/  LDS R138, [R237+0x9400] ;  /* 0x00940000ed8a7984 */ /* 0x000fe60000000800 */
[C---:B-1----:R-:W-:Y:S01]  /*5720*/  HMMA.1688.F32.TF32 R96, R128.reuse, R32, R96 ;  /* 0x000000208060723c */ /* 0x042fe20000081060 */
[----:B------:R-:W-:Y:S04]  /*5730*/  LDS R137, [R236+0x9000] ;  /* 0x00900000ec897984 */ /* 0x000fe80000000800 */
[----:B------:R-:W-:Y:S03]  /*5740*/  LDS R139, [R236+0x9400] ;  /* 0x00940000ec8b7984 */ /* 0x000fe60000000800 */
[C---:B------:R-:W-:Y:S01]  /*5750*/  HMMA.1688.F32.TF32 R72, R128.reuse, R36, R72 ;  /* 0x000000248048723c */ /* 0x040fe20000081048 */
[----:B------:R-:W-:Y:S06]  /*5760*/  LDS R37, [R236+0x9800] ;  /* 0x00980000ec257984 */ /* 0x000fec0000000800 */
[----:B------:R-:W-:Y:S01]  /*5770*/  IMAD.U32 R36, RZ, RZ, UR5 ;  /* 0x00000005ff247e24 */ /* 0x000fe2000f8e00ff */
[----:B------:R-:W-:Y:S01]  /*5780*/  HMMA.1688.F32.TF32 R80, R128, R40, R80 ;  /* 0x000000288050723c */ /* 0x000fe20000081050 */
[----:B------:R-:W-:Y:S02]  /*5790*/  LDS R40, [R235+0x9800] ;  /* 0x00980000eb287984 */ /* 0x000fe40000000800 */
[----:B------:R-:W-:-:S02]  /*57a0*/  IMAD R36, R36, 0x4000, R193 ;  /* 0x0000400024247824 */ /* 0x000fc400078e02c1 */
[----:B------:R-:W-:Y:S03]  /*57b0*/  LDS R41, [R234+0x9800] ;  /* 0x00980000ea297984 */ /* 0x000fe60000000800 */
[----:B------:R-:W-:Y:S01]  /*57c0*/  HMMA.1688.F32.TF32 R84, R128, R44, R84 ;  /* 0x0000002c8054723c */ /* 0x000fe20000081054 */
[----:B------:R-:W-:Y:S04]  /*57d0*/  LDS R44, [R235+0x9080] ;  /* 0x00908000eb2c7984 */ /* 0x000fe80000000800 */
[----:B------:R-:W-:Y:S03]  /*57e0*/  LDS R45, [R234+0x9080] ;  /* 0x00908000ea2d7984 */ /* 0x000fe60000000800 */
[C---:B--2---:R-:W-:Y:S08]  /*57f0*/  HMMA.1688.F32.TF32 R92, R124.reuse, R34, R92 ;  /* 0x000000227c5c723c */ /* 0x044ff0000008105c */
[C---:B------:R-:W-:Y:S08]  /*5800*/  HMMA.1688.F32.TF32 R100, R124.reuse, R38, R100 ;  /* 0x000000267c64723c */ /* 0x040ff00000081064 */
[C---:B------:R-:W-:Y:S08]  /*5810*/  HMMA.1688.F32.TF32 R104, R124.reuse, R42, R104 ;  /* 0x0000002a7c68723c */ /* 0x040ff00000081068 */
[----:B------:R-:W-:Y:S01]  /*5820*/  HMMA.1688.F32.TF32 R108, R124, R46, R108 ;  /* 0x0000002e7c6c723c */ /* 0x000fe2000008106c */
[----:B------:R-:W-:Y:S04]  /*5830*/  LDS R124, [R235+0x9000] ;  /* 0x00900000eb7c7984 */ /* 0x000fe80000000800 */
[----:B------:R-:W-:Y:S03]  /*5840*/  LDS R126, [R235+0x9400] ;  /* 0x00940000eb7e7984 */ /* 0x000fe60000000800 */
[C---:B---3--:R-:W-:Y:S01]  /*5850*/  HMMA.1688.F32.TF32 R120, R52.reuse, R34, R120 ;  /* 0x000000223478723c */ /* 0x048fe20000081078 */
[----:B------:R-:W-:Y:S04]  /*5860*/  LDS R125, [R234+0x9000] ;  /* 0x00900000ea7d7984 */ /* 0x000fe80000000800 */
[----:B------:R-:W-:Y:S03]  /*5870*/  LDS R127, [R234+0x9400] ;  /* 0x00940000ea7f7984 */ /* 0x000fe60000000800 */
[C---:B------:R-:W-:Y:S08]  /*5880*/  HMMA.1688.F32.TF32 R116, R52.reuse, R38, R116 ;  /* 0x000000263474723c */ /* 0x040ff00000081074 */
[C---:B------:R-:W-:Y:S08]  /*5890*/  HMMA.1688.F32.TF32 R112, R52.reuse, R42, R112 ;  /* 0x0000002a3470723c */ /* 0x040ff00000081070 */
[----:B------:R-:W-:Y:S01]  /*58a0*/  HMMA.1688.F32.TF32 R48, R52, R46, R48 ;  /* 0x0000002e3430723c */ /* 0x000fe20000081030 */
[----:B------:R-:W1:Y:S07]  /*58b0*/  LDSM.16.M88.4 R52, [R36+0x2000] ;  /* 0x002000002434783b */ /* 0x000e6e0000000200 */
[C---:B------:R-:W-:Y:S08]  /*58c0*/  HMMA.1688.F32.TF32 R64, R56.reuse, R34, R64 ;  /* 0x000000223840723c */ /* 0x040ff00000081040 */
[C---:B------:R-:W-:Y:S08]  /*58d0*/  HMMA.1688.F32.TF32 R68, R56.reuse, R38, R68 ;  /* 0x000000263844723c */ /* 0x040ff00000081044 */
[C---:B------:R-:W-:Y:S08]  /*58e0*/  HMMA.1688.F32.TF32 R76, R56.reuse, R42, R76 ;  /* 0x0000002a384c723c */ /* 0x040ff0000008104c */
[----:B------:R-:W-:Y:S01]  /*58f0*/  HMMA.1688.F32.TF32 R88, R56, R46, R88 ;  /* 0x0000002e3858723c */ /* 0x000fe20000081058 */
[----:B------:R-:W2:Y:S07]  /*5900*/  LDSM.16.M88.4 R56, [R36+0x1000] ;  /* 0x001000002438783b */ /* 0x000eae0000000200 */
[C---:B------:R-:W-:Y:S01]  /*5910*/  HMMA.1688.F32.TF32 R128, R60.reuse, R34, R96 ;  /* 0x000000223c80723c */ /* 0x040fe20000081060 */
[----:B------:R-:W3:Y:S04]  /*5920*/  LDSM.16.M88.4 R96, [R36] ;  /* 0x000000002460783b */ /* 0x000ee80000000200 */
[----:B------:R-:W4:Y:S03]  /*5930*/  LDSM.16.M88.4 R32, [R36+0x3000] ;  /* 0x003000002420783b */ /* 0x000f260000000200 */
[C---:B------:R-:W-:Y:S01]  /*5940*/  HMMA.1688.F32.TF32 R72, R60.reuse, R38, R72 ;  /* 0x000000263c48723c */ /* 0x040fe20000081048 */
[----:B------:R-:W-:Y:S04]  /*5950*/  LDS R36, [R237+0x9800] ;  /* 0x00980000ed247984 */ /* 0x000fe80000000800 */
[----:B------:R-:W-:Y:S03]  /*5960*/  LDS R38, [R237+0x9c00] ;  /* 0x009c0000ed267984 */ /* 0x000fe60000000800 */
[C---:B------:R-:W-:Y:S01]  /*5970*/  HMMA.1688.F32.TF32 R80, R60.reuse, R42, R80 ;  /* 0x0000002a3c50723c */ /* 0x040fe20000081050 */
[----:B------:R-:W5:Y:S04]  /*5980*/  LDS R39, [R236+0x9c00] ;  /* 0x009c0000ec277984 */ /* 0x000f680000000800 */
[----:B------:R-:W-:Y:S03]  /*5990*/  LDS R42, [R235+0x9c00] ;  /* 0x009c0000eb2a7984 */ /* 0x000fe60000000800 */
[----:B------:R-:W-:Y:S01]  /*59a0*/  HMMA.1688.F32.TF32 R84, R60, R46, R84 ;  /* 0x0000002e3c54723c */ /* 0x000fe20000081054 */
[----:B------:R-:W5:Y:S04]  /*59b0*/  LDS R43, [R234+0x9c00] ;  /* 0x009c0000ea2b7984 */ /* 0x000f680000000800 */
[----:B------:R-:W-:Y:S03]  /*59c0*/  LDS R60, [R237+0x9080] ;  /* 0x00908000ed3c7984 */ /* 0x000fe60000000800 */
[C---:B-1----:R-:W-:Y:S01]  /*59d0*/  HMMA.1688.F32.TF32 R104, R136.reuse, R52, R104 ;  /* 0x000000348868723c */ /* 0x042fe20000081068 */
[----:B------:R-:W-:Y:S04]  /*59e0*/  LDS R62, [R237+0x9480] ;  /* 0x00948000ed3e7984 */ /* 0x000fe80000000800 */
[----:B------:R-:W-:Y:S03]  /*59f0*/  LDS R61, [R236+0x9080] ;  /* 0x00908000ec3d7984 */ /* 0x000fe60000000800 */
[C---:B--2---:R-:W-:Y:S01]  /*5a00*/  HMMA.1688.F32.TF32 R100, R136.reuse, R56, R100 ;  /* 0x000000388864723c */ /* 0x044fe20000081064 */
[----:B------:R-:W1:Y:S04]  /*5a10*/  LDS R63, [R236+0x9480] ;  /* 0x00948000ec3f7984 */ /* 0x000e680000000800 */
[----:B------:R-:W-:Y:S03]  /*5a20*/  LDS R46, [R235+0x9480] ;  /* 0x00948000eb2e7984 */ /* 0x000fe60000000800 */
[C---:B---3--:R-:W-:Y:S01]  /*5a30*/  HMMA.1688.F32.TF32 R92, R136.reuse, R96, R92 ;  /* 0x00000060885c723c */ /* 0x048fe2000008105c */
[----:B------:R-:W2:Y:S07]  /*5a40*/  LDS R47, [R234+0x9480] ;  /* 0x00948000ea2f7984 */ /* 0x000eae0000000800 */
[----:B----4-:R-:W-:Y:S08]  /*5a50*/  HMMA.1688.F32.TF32 R108, R136, R32, R108 ;  /* 0x00000020886c723c */ /* 0x010ff0000008106c */
[C---:B------:R-:W-:Y:S08]  /*5a60*/  HMMA.1688.F32.TF32 R120, R124.reuse, R96, R120 ;  /* 0x000000607c78723c */ /* 0x040ff00000081078 */
[C---:B------:R-:W-:Y:S08]  /*5a70*/  HMMA.1688.F32.TF32 R116, R124.reuse, R56, R116 ;  /* 0x000000387c74723c */ /* 0x040ff00000081074 */
[C---:B------:R-:W-:Y:S08]  /*5a80*/  HMMA.1688.F32.TF32 R112, R124.reuse, R52, R112 ;  /* 0x000000347c70723c */ /* 0x040ff00000081070 */
[----:B------:R-:W-:Y:S08]  /*5a90*/  HMMA.1688.F32.TF32 R48, R124, R32, R48 ;  /* 0x000000207c30723c */ /* 0x000ff00000081030 */
[C---:B-----5:R-:W-:Y:S08]  /*5aa0*/  HMMA.1688.F32.TF32 R92, R36.reuse, R98, R92 ;  /* 0x00000062245c723c */ /* 0x060ff0000008105c */
[C---:B------:R-:W-:Y:S08]  /*5ab0*/  HMMA.1688.F32.TF32 R100, R36.reuse, R58, R100 ;  /* 0x0000003a2464723c */ /* 0x040ff00000081064 */
[C---:B------:R-:W-:Y:S08]  /*5ac0*/  HMMA.1688.F32.TF32 R104, R36.reuse, R54, R104 ;  /* 0x000000362468723c */ /* 0x040ff00000081068 */
[----:B------:R-:W-:Y:S01]  /*5ad0*/  HMMA.1688.F32.TF32 R108, R36, R34, R108 ;  /* 0x00000022246c723c */ /* 0x000fe2000008106c */
[----:B------:R-:W-:Y:S04]  /*5ae0*/  LDS R36, [R237+0x9880] ;  /* 0x00988000ed247984 */ /* 0x000fe80000000800 */
[----:B------:R-:W-:Y:S03]  /*5af0*/  LDS R38, [R237+0x9c80] ;  /* 0x009c8000ed267984 */ /* 0x000fe60000000800 */
[C---:B------:R-:W-:Y:S01]  /*5b00*/  HMMA.1688.F32.TF32 R120, R40.reuse, R98, R120 ;  /* 0x000000622878723c */ /* 0x040fe20000081078 */
[----:B------:R-:W-:Y:S04]  /*5b10*/  LDS R37, [R236+0x9880] ;  /* 0x00988000ec257984 */ /* 0x000fe80000000800 */
[----:B------:R-:W3:Y:S03]  /*5b20*/  LDS R39, [R236+0x9c80] ;  /* 0x009c8000ec277984 */ /* 0x000ee60000000800 */
[C---:B------:R-:W-:Y:S08]  /*5b30*/  HMMA.1688.F32.TF32 R116, R40.reuse, R58, R116 ;  /* 0x0000003a2874723c */ /* 0x040ff00000081074 */
[C---:B------:R-:W-:Y:S08]  /*5b40*/  HMMA.1688.F32.TF32 R112, R40.reuse, R54, R112 ;  /* 0x000000362870723c */ /* 0x040ff00000081070 */
[----:B------:R-:W-:Y:S01]  /*5b50*/  HMMA.1688.F32.TF32 R48, R40, R34, R48 ;  /* 0x000000222830723c */ /* 0x000fe20000081030 */
[----:B------:R-:W-:Y:S04]  /*5b60*/  LDS R40, [R235+0x9880] ;  /* 0x00988000eb287984 */ /* 0x000fe80000000800 */
[----:B------:R-:W-:Y:S03]  /*5b70*/  LDS R42, [R235+0x9c80] ;  /* 0x009c8000eb2a7984 */ /* 0x000fe60000000800 */
[-C--:B-1----:R-:W-:Y:S01]  /*5b80*/  HMMA.1688.F32.TF32 R88, R60, R32.reuse, R88 ;  /* 0x000000203c58723c */ /* 0x082fe20000081058 */
[----:B------:R-:W-:Y:S04]  /*5b90*/  LDS R41, [R234+0x9880] ;  /* 0x00988000ea297984 */ /* 0x000fe80000000800 */
[----:B------:R-:W1:Y:S03]  /*5ba0*/  LDS R43, [R234+0x9c80] ;  /* 0x009c8000ea2b7984 */ /* 0x000e660000000800 */
[C---:B--2---:R-:W-:Y:S07]  /*5bb0*/  HMMA.1688.F32.TF32 R84, R44.reuse, R32, R84 ;  /* 0x000000202c54723c */ /* 0x044fee0000081054 */
[----:B------:R-:W-:Y:S01]  /*5bc0*/  SEL R32, RZ, 0x4, P0 ;  /* 0x00000004ff207807 */ /* 0x000fe20000000000 */
[----:B------:R-:W-:Y:S01]  /*5bd0*/  HMMA.1688.F32.TF32 R128, R44, R96, R128 ;  /* 0x000000602c80723c */ /* 0x000fe20000081080 */
[----:B------:R-:W-:-:S02]  /*5be0*/  SEL R33, RZ, 0x4, P1 ;  /* 0x00000004ff217807 */ /* 0x000fc40000800000 */
[----:B------:R-:W-:Y:S02]  /*5bf0*/  SEL R32, R32, RZ, P3 ;  /* 0x000000ff20207207 */ /* 0x000fe40001800000 */
[----:B------:R-:W-:Y:S02]  /*5c00*/  SEL R33, R33, RZ, P4 ;  /* 0x000000ff21217207 */ /* 0x000fe40002000000 */
[----:B------:R-:W-:Y:S01]  /*5c10*/  ISETP.NE.U32.AND P0, PT, R32, RZ, PT ;  /* 0x000000ff2000720c */ /* 0x000fe20003f05070 */
[----:B------:R-:W-:Y:S01]  /*5c20*/  HMMA.1688.F32.TF32 R72, R44, R56, R72 ;  /* 0x000000382c48723c */ /* 0x000fe20000081048 */
[----:B------:R-:W-:Y:S02]  /*5c30*/  PLOP3.LUT P3, PT, PT, PT, UP1, 0x40, 0x0 ;  /* 0x000000000000781c */ /* 0x000fe40003f6e818 */
[----:B------:R-:W-:Y:S02]  /*5c40*/  SEL R32, RZ, 0x4, P6 ;  /* 0x00000004ff207807 */ /* 0x000fe40003000000 */
[----:B------:R-:W-:-:S02]  /*5c50*/  ISETP.NE.U32.AND P1, PT, R33, RZ, PT ;  /* 0x000000ff2100720c */ /* 0x000fc40003f25070 */
[----:B------:R-:W-:Y:S01]  /*5c60*/  PLOP3.LUT P6, PT, PT, PT, UP1, 0x40, 0x0 ;  /* 0x000000000000781c */ /* 0x000fe20003fce818 */
[----:B------:R-:W-:Y:S01]  /*5c70*/  HMMA.1688.F32.TF32 R80, R44, R52, R80 ;  /* 0x000000342c50723c */ /* 0x000fe20000081050 */
[----:B------:R-:W-:-:S06]  /*5c80*/  SEL R32, R32, RZ, P3 ;  /* 0x000000ff20207207 */ /* 0x000fcc0001800000 */
[----:B------:R-:W-:Y:S01]  /*5c90*/  SEL R44, RZ, 0x4, P2 ;  /* 0x00000004ff2c7807 */ /* 0x000fe20001000000 */
[C---:B------:R-:W-:Y:S03]  /*5ca0*/  HMMA.1688.F32.TF32 R76, R60.reuse, R52, R76 ;  /* 0x000000343c4c723c */ /* 0x040fe6000008104c */
[----:B------:R-:W-:Y:S02]  /*5cb0*/  SEL R44, R44, RZ, P5 ;  /* 0x000000ff2c2c7207 */ /* 0x000fe40002800000 */
[----:B------:R-:W-:Y:S02]  /*5cc0*/  ISETP.GE.AND P5, PT, R220, UR9, PT ;  /* 0x00000009dc007c0c */ /* 0x000fe4000bfa6270 */
[----:B------:R-:W-:Y:S01]  /*5cd0*/  ISETP.NE.U32.AND P4, PT, R44, RZ, PT ;  /* 0x000000ff2c00720c */ /* 0x000fe20003f85070 */
[----:B------:R-:W-:Y:S01]  /*5ce0*/  IMAD.U32 R53, RZ, RZ, UR10 ;  /* 0x0000000aff357e24 */ /* 0x000fe2000f8e00ff */
[----:B------:R-:W-:Y:S01]  /*5cf0*/  IADD3 R44, P2, R227, R190, RZ ;  /* 0x000000bee32c7210 */ /* 0x000fe20007f5e0ff */
[----:B------:R-:W-:Y:S01]  /*5d00*/  HMMA.1688.F32.TF32 R64, R60, R96, R64 ;  /* 0x000000603c40723c */ /* 0x000fe20000081040 */
[----:B------:R-:W-:Y:S01]  /*5d10*/  SEL R33, RZ, 0x4, P5 ;  /* 0x00000004ff217807 */ /* 0x000fe20002800000 */
[----:B------:R-:W-:Y:S01]  /*5d20*/  IMAD R53, R53, 0x2000, R202 ;  /* 0x0000200035357824 */ /* 0x000fe200078e02ca */
[----:B------:R-:W-:Y:S01]  /*5d30*/  ISETP.NE.U32.AND P5, PT, R32, RZ, PT ;  /* 0x000000ff2000720c */ /* 0x000fe20003fa5070 */
[----:B------:R-:W-:Y:S01]  /*5d40*/  IMAD.X R45, R179, 0x1, R3, P2 ;  /* 0x00000001b32d7824 */ /* 0x000fe200010e0603 */
[----:B------:R-:W-:Y:S01]  /*5d50*/  BAR.SYNC.DEFER_BLOCKING 0x0 ;  /* 0x0000000000007b1d */ /* 0x000fe20000010000 */
[----:B------:R-:W-:-:S02]  /*5d60*/  SEL R33, R33, RZ, P6 ;  /* 0x000000ff21217207 */ /* 0x000fc40003000000 */
[-C--:B------:R-:W-:Y:S01]  /*5d70*/  IADD3 R32, P6, R223, R190.reuse, RZ ;  /* 0x000000bedf207210 */ /* 0x080fe20007fde0ff */
[----:B------:R-:W-:Y:S01]  /*5d80*/  HMMA.1688.F32.TF32 R68, R60, R56, R68 ;  /* 0x000000383c44723c */ /* 0x000fe20000081044 */
[----:B------:R-:W-:Y:S02]  /*5d90*/  ISETP.NE.U32.AND P3, PT, R33, RZ, PT ;  /* 0x000000ff2100720c */ /* 0x000fe40003f65070 */
[----:B------:R-:W-:Y:S01]  /*5da0*/  IADD3 R46, P2, R219, R190, RZ ;  /* 0x000000bedb2e7210 */ /* 0x000fe20007f5e0ff */
[C---:B------:R-:W-:Y:S01]  /*5db0*/  IMAD.X R33, R179.reuse, 0x1, R5, P6 ;  /* 0x00000001b3217824 */ /* 0x040fe200030e0605 */
[----:B------:R-:W-:Y:S02]  /*5dc0*/  PLOP3.LUT P6, PT, PT, PT, UP1, 0x40, 0x0 ;  /* 0x000000000000781c */ /* 0x000fe40003fce818 */
[----:B------:R-:W-:Y:S01]  /*5dd0*/  IMAD.U32 R56, RZ, RZ, UR10 ;  /* 0x0000000aff387e24 */ /* 0x000fe2000f8e00ff */
[----:B---3--:R-:W-:Y:S01]  /*5de0*/  HMMA.1688.F32.TF32 R76, R36, R54, R76 ;  /* 0x00000036244c723c */ /* 0x008fe2000008104c */
[----:B------:R-:W-:Y:S01]  /*5df0*/  IMAD.X R47, R179, 0x1, R7, P2 ;  /* 0x00000001b32f7824 */ /* 0x000fe200010e0607 */
[----:B------:R-:W-:Y:S01]  /*5e00*/  ISETP.GE.AND P2, PT, R208, UR9, PT ;  /* 0x00000009d0007c0c */ /* 0x000fe2000bf46270 */
[----:B------:R-:W-:-:S05]  /*5e10*/  IMAD R57, R56, 0x2000, R201 ;  /* 0x0000200038397824 */ /* 0x000fca00078e02c9 */
[----:B------:R-:W-:Y:S01]  /*5e20*/  HMMA.1688.F32.TF32 R64, R36, R98, R64 ;  /* 0x000000622440723c */ /* 0x000fe20000081040 */
[----:B------:R-:W-:Y:S01]  /*5e30*/  @!PT LDS RZ, [RZ] ;  /* 0x00000000fffff984 */ /* 0x000fe20000000800 */
[----:B------:R-:W-:Y:S01]  /*5e40*/  @!PT LDS RZ, [RZ] ;  /* 0x00000000fffff984 */ /* 0x000fe20000000800 */
[----:B------:R-:W-:Y:S01]  /*5e50*/  @!PT LDS RZ, [RZ] ;  /* 0x00000000fffff984 */ /* 0x000fe20000000800 */
[----:B------:R2:W-:Y:S01]  /*5e60*/  LDGSTS.E [R53+0x8000], [R44.64], P0 ;  /* 0x080000002c357fae */ /* 0x0005e2000812184e */
[----:B------:R-:W-:-:S03]  /*5e70*/  ISETP.GE.AND P0, PT, R216, UR9, PT ;  /* 0x00000009d8007c0c */ /* 0x000fc6000bf06270 */
[----:B------:R3:W-:Y:S01]  /*5e80*/  LDGSTS.E [R53+0x8400], [R32.64], P1 ;  /* 0x0840000020357fae */ /* 0x0007e2000892184e */
[----:B------:R-:W-:Y:S02]  /*5e90*/  SEL R52, RZ, 0x4, P0 ;  /* 0x00000004ff347807 */ /* 0x000fe40000000000 */
[C---:B------:R-:W-:Y:S01]  /*5ea0*/  HMMA.1688.F32.TF32 R68, R36.reuse, R58, R68 ;  /* 0x0000003a2444723c */ /* 0x040fe20000081044 */
[----:B------:R-:W-:Y:S01]  /*5eb0*/  ISETP.GE.AND P1, PT, R212, UR9, PT ;  /* 0x00000009d4007c0c */ /* 0x000fe2000bf26270 */
[----:B------:R4:W-:Y:S01]  /*5ec0*/  LDGSTS.E [R53+0x8800], [R46.64], P4 ;  /* 0x088000002e357fae */ /* 0x0009e2000a12184e */
[----:B------:R-:W-:Y:S02]  /*5ed0*/  SEL R52, R52, RZ, P6 ;  /* 0x000000ff34347207 */ /* 0x000fe40003000000 */
[----:B------:R-:W-:Y:S02]  /*5ee0*/  PLOP3.LUT P6, PT, PT, PT, UP1, 0x40, 0x0 ;  /* 0x000000000000781c */ /* 0x000fe40003fce818 */
[----:B--2---:R-:W-:Y:S01]  /*5ef0*/  IADD3 R44, P0, R215, R190, RZ ;  /* 0x000000bed72c7210 */ /* 0x004fe20007f1e0ff */
[----:B------:R-:W-:Y:S01]  /*5f00*/  HMMA.1688.F32.TF32 R88, R36, R34, R88 ;  /* 0x000000222458723c */ /* 0x000fe20000081058 */
[----:B------:R-:W-:-:S02]  /*5f10*/  SEL R45, RZ, 0x4, P2 ;  /* 0x00000004ff2d7807 */ /* 0x000fc40001000000 */
[----:B---3--:R-:W-:Y:S02]  /*5f20*/  SEL R32, RZ, 0x4, P1 ;  /* 0x00000004ff207807 */ /* 0x008fe40000800000 */
[----:B------:R-:W-:Y:S02]  /*5f30*/  PLOP3.LUT P1, PT, PT, PT, UP1, 0x40, 0x0 ;  /* 0x000000000000781c */ /* 0x000fe40003f2e818 */
[----:B------:R-:W-:Y:S01]  /*5f40*/  SEL R33, R32, RZ, P6 ;  /* 0x000000ff20217207 */ /* 0x000fe20003000000 */
[C---:B-1----:R-:W-:Y:S01]  /*5f50*/  HMMA.1688.F32.TF32 R84, R40.reuse, R34, R84 ;  /* 0x000000222854723c */ /* 0x042fe20000081054 */
[----:B------:R-:W-:Y:S02]  /*5f60*/  IADD3 R32, P6, R211, R190, RZ ;  /* 0x000000bed3207210 */ /* 0x000fe40007fde0ff */
[----:B------:R-:W-:Y:S02]  /*5f70*/  ISETP.NE.U32.AND P2, PT, R52, RZ, PT ;  /* 0x000000ff3400720c */ /* 0x000fe40003f45070 */
[----:B------:R-:W-:Y:S01]  /*5f80*/  SEL R52, R45, RZ, P1 ;  /* 0x000000ff2d347207 */ /* 0x000fe20000800000 */
[----:B------:R-:W-:Y:S01]  /*5f90*/  IMAD.X R45, R179, 0x1, R9, P0 ;  /* 0x00000001b32d7824 */ /* 0x000fe200000e0609 */
[----:B------:R-:W-:Y:S01]  /*5fa0*/  ISETP.NE.U32.AND P1, PT, R33, RZ, PT ;  /* 0x000000ff2100720c */ /* 0x000fe20003f25070 */
[----:B------:R-:W-:Y:S01]  /*5fb0*/  IMAD.X R33, R179, 0x1, R11, P6 ;  /* 0x00000001b3217824 */ /* 0x000fe200030e060b */
[----:B------:R-:W-:Y:S01]  /*5fc0*/  PLOP3.LUT P4, PT, PT, PT, UP1, 0x40, 0x0 ;  /* 0x000000000000781c */ /* 0x000fe20003f8e818 */
[----:B------:R-:W-:Y:S01]  /*5fd0*/  HMMA.1688.F32.TF32 R96, R40, R98, R128 ;  /* 0x000000622860723c */ /* 0x000fe20000081080 */
[----:B------:R1:W-:Y:S01]  /*5fe0*/  LDGSTS.E [R53+0x8c00], [R44.64], P5 ;  /* 0x08c000002c357fae */ /* 0x0003e2000a92184e */
[----:B------:R-:W-:-:S02]  /*5ff0*/  ISETP.GE.AND P5, PT, R231, UR9, PT ;  /* 0x00000009e7007c0c */ /* 0x000fc4000bfa6270 */
[----:B------:R-:W-:Y:S01]  /*6000*/  PLOP3.LUT P6, PT, PT, PT, UP1, 0x40, 0x0 ;  /* 0x000000000000781c */ /* 0x000fe20003fce818 */
[----:B------:R2:W-:Y:S01]  /*6010*/  LDGSTS.E [R53+0x9000], [R32.64], P3 ;  /* 0x0900000020357fae */ /* 0x0005e2000992184e */
[----:B------:R-:W-:Y:S02]  /*6020*/  ISETP.GE.AND P3, PT, R229, UR9, PT ;  /* 0x00000009e5007c0c */ /* 0x000fe4000bf66270 */
[----:B------:R-:W-:Y:S01]  /*6030*/  SEL R36, RZ, 0x4, P5 ;  /* 0x00000004ff247807 */ /* 0x000fe20002800000 */
[----:B------:R-:W-:Y:S01]  /*6040*/  HMMA.1688.F32.TF32 R72, R40, R58, R72 ;  /* 0x0000003a2848723c */ /* 0x000fe20000081048 */
[----:B------:R-:W-:Y:S02]  /*6050*/  ISETP.GE.AND P5, PT, R226, UR9, PT ;  /* 0x00000009e2007c0c */ /* 0x000fe4000bfa6270 */
[----:B------:R-:W-:Y:S02]  /*6060*/  SEL R37, RZ, 0x4, P3 ;  /* 0x00000004ff257807 */ /* 0x000fe40001800000 */
[----:B------:R-:W-:-:S02]  /*6070*/  ISETP.GE.AND P3, PT, R222, UR9, PT ;  /* 0x00000009de007c0c */ /* 0x000fc4000bf66270 */
[----:B------:R-:W-:Y:S01]  /*6080*/  SEL R36, R36, RZ, P4 ;  /* 0x000000ff24247207 */ /* 0x000fe20002000000 */
[----:B--2---:R-:W-:Y:S01]  /*6090*/  IMAD.MOV.U32 R33, RZ, RZ, R179 ;  /* 0x000000ffff217224 */ /* 0x004fe200078e00b3 */
[----:B------:R-:W-:Y:S01]  /*60a0*/  SEL R38, RZ, 0x4, P5 ;  /* 0x00000004ff267807 */ /* 0x000fe20002800000 */
[----:B------:R-:W-:Y:S01]  /*60b0*/  HMMA.1688.F32.TF32 R80, R40, R54, R80 ;  /* 0x000000362850723c */ /* 0x000fe20000081050 */
[----:B------:R-:W-:Y:S02]  /*60c0*/  SEL R37, R37, RZ, P6 ;  /* 0x000000ff25257207 */ /* 0x000fe40003000000 */
[----:B------:R-:W-:Y:S02]  /*60d0*/  PLOP3.LUT P5, PT, PT, PT, UP1, 0x40, 0x0 ;  /* 0x000000000000781c */ /* 0x000fe40003fae818 */
[----:B------:R-:W-:Y:S02]  /*60e0*/  SEL R32, RZ, 0x4, P3 ;  /* 0x00000004ff207807 */ /* 0x000fe40001800000 */
[----:B------:R-:W-:Y:S01]  /*60f0*/  ISETP.NE.U32.AND P6, PT, R36, RZ, PT ;  /* 0x000000ff2400720c */ /* 0x000fe20003fc5070 */
[----:B------:R-:W-:Y:S01]  /*6100*/  IMAD.U32 R55, RZ, RZ, UR10 ;  /* 0x0000000aff377e24 */ /* 0x000fe2000f8e00ff */
[----:B------:R-:W-:-:S02]  /*6110*/  IADD3 R36, P3, R207, R190, RZ ;  /* 0x000000becf247210 */ /* 0x000fc40007f7e0ff */
[----:B------:R-:W-:Y:S01]  /*6120*/  SEL R32, R32, RZ, P5 ;  /* 0x000000ff20207207 */ /* 0x000fe20002800000 */
[----:B------:R-:W-:Y:S01]  /*6130*/  IMAD R55, R55, 0x4000, R200 ;  /* 0x0000400037377824 */ /* 0x000fe200078e02c8 */
[----:B------:R-:W-:Y:S02]  /*6140*/  PLOP3.LUT P4, PT, PT, PT, UP1, 0x40, 0x0 ;  /* 0x000000000000781c */ /* 0x000fe40003f8e818 */
[----:B------:R-:W-:Y:S02]  /*6150*/  ISETP.NE.U32.AND P0, PT, R52, RZ, PT ;  /* 0x000000ff3400720c */ /* 0x000fe40003f05070 */
[----:B------:R-:W-:Y:S01]  /*6160*/  ISETP.NE.U32.AND P5, PT, R37, RZ, PT ;  /* 0x000000ff2500720c */ /* 0x000fe20003fa5070 */
[----:B------:R-:W-:Y:S01]  /*6170*/  IMAD.X R37, R179, 0x1, R13, P3 ;  /* 0x00000001b3257824 */ /* 0x000fe200018e060d */
[----:B------:R-:W-:Y:S01]  /*6180*/  ISETP.NE.U32.AND P3, PT, R32, RZ, PT ;  /* 0x000000ff2000720c */ /* 0x000fe20003f65070 */
[----:B------:R-:W-:Y:S01]  /*6190*/  IMAD.MOV.U32 R32, RZ, RZ, R190 ;  /* 0x000000ffff207224 */ /* 0x000fe200078e00be */
[----:B------:R-:W-:-:S02]  /*61a0*/  SEL R38, R38, RZ, P4 ;  /* 0x000000ff26267207 */ /* 0x000fc40002000000 */
[----:B------:R2:W-:Y:S01]  /*61b0*/  LDGSTS.E [R53+0x9400], [R36.64], P2 ;  /* 0x0940000024357fae */ /* 0x0005e2000912184e */
[--C-:B-1----:R-:W-:Y:S01]  /*61c0*/  IMAD.WIDE R44, R187, 0x4, R32.reuse ;  /* 0x00000004bb2c7825 */ /* 0x102fe200078e0220 */
[----:B------:R-:W-:Y:S02]  /*61d0*/  ISETP.NE.U32.AND P4, PT, R38, RZ, PT ;  /* 0x000000ff2600720c */ /* 0x000fe40003f85070 */
[----:B----4-:R-:W-:Y:S01]  /*61e0*/  IADD3 R46, P2, R225, R190, RZ ;  /* 0x000000bee12e7210 */ /* 0x010fe20007f5e0ff */
[----:B------:R-:W-:Y:S01]  /*61f0*/  IMAD.WIDE R38, R191, 0x4, R32 ;  /* 0x00000004bf267825 */ /* 0x000fe200078e0220 */
[----:B------:R1:W-:Y:S01]  /*6200*/  LDGSTS.E [R53+0x9800], [R44.64], P1 ;  /* 0x098000002c357fae */ /* 0x0003e2000892184e */
[----:B------:R-:W-:Y:S02]  /*6210*/  ISETP.GE.AND P1, PT, R218, UR9, PT ;  /* 0x00000009da007c0c */ /* 0x000fe4000bf26270 */
[----:B------:R-:W-:Y:S01]  /*6220*/  IMAD.X R47, R179, 0x1, R4, P2 ;  /* 0x00000001b32f7824 */ /* 0x000fe200010e0604 */
[----:B------:R1:W-:Y:S01]  /*6230*/  LDGSTS.E [R53+0x9c00], [R38.64], P0 ;  /* 0x09c0000026357fae */ /* 0x0003e2000812184e */
[----:B------:R-:W-:Y:S01]  /*6240*/  ISETP.GE.AND P0, PT, R214, UR9, PT ;  /* 0x00000009d6007c0c */ /* 0x000fe2000bf06270 */
[--C-:B------:R-:W-:Y:S01]  /*6250*/  IMAD.WIDE R40, R189, 0x4, R32.reuse ;  /* 0x00000004bd287825 */ /* 0x100fe200078e0220 */
[----:B------:R-:W-:Y:S01]  /*6260*/  PLOP3.LUT P2, PT, PT, PT, UP1, 0x40, 0x0 ;  /* 0x000000000000781c */ /* 0x000fe20003f4e818 */
[----:B------:R3:W-:Y:S01]  /*6270*/  LDGSTS.E [R57+0x8200], [R46.64], P6 ;  /* 0x082000002e397fae */ /* 0x0007e2000b12184e */
[----:B------:R-:W-:Y:S01]  /*6280*/  SEL R52, RZ, 0x4, P1 ;  /* 0x00000004ff347807 */ /* 0x000fe20000800000 */
[----:B------:R-:W-:Y:S01]  /*6290*/  IMAD.WIDE R42, R192, 0x4, R32 ;  /* 0x00000004c02a7825 */ /* 0x000fe200078e0220 */
[----:B------:R-:W-:-:S02]  /*62a0*/  PLOP3.LUT P1, PT, PT, PT, UP1, 0x40, 0x0 ;  /* 0x000000000000781c */ /* 0x000fc40003f2e818 */
[----:B--2---:R-:W-:Y:S02]  /*62b0*/  SEL R36, RZ, 0x4, P0 ;  /* 0x00000004ff247807 */ /* 0x004fe40000000000 */
[----:B------:R-:W-:Y:S01]  /*62c0*/  SEL R52, R52, RZ, P2 ;  /* 0x000000ff34347207 */ /* 0x000fe20001000000 */
[----:B-1----:R-:W-:Y:S01]  /*62d0*/  IMAD.U32 R53, RZ, RZ, UR6 ;  /* 0x00000006ff357e24 */ /* 0x002fe2000f8e00ff */
[-C--:B------:R-:W-:Y:S02]  /*62e0*/  IADD3 R44, P2, R221, R190.reuse, RZ ;  /* 0x000000bedd2c7210 */ /* 0x080fe40007f5e0ff */
[----:B------:R-:W-:Y:S02]  /*62f0*/  SEL R37, R36, RZ, P1 ;  /* 0x000000ff24257207 */ /* 0x000fe40000800000 */
[-C--:B------:R-:W-:Y:S01]  /*6300*/  IADD3 R38, P1, R217, R190.reuse, RZ ;  /* 0x000000bed9267210 */ /* 0x080fe20007f3e0ff */
[----:B------:R-:W-:Y:S01]  /*6310*/  IMAD.X R45, R179, 0x1, R6, P2 ;  /* 0x00000001b32d7824 */ /* 0x000fe200010e0606 */
[----:B------:R-:W-:-:S02]  /*6320*/  IADD3 R36, P6, R213, R190, RZ ;  /* 0x000000bed5247210 */ /* 0x000fc40007fde0ff */
[----:B------:R-:W-:Y:S01]  /*6330*/  ISETP.NE.U32.AND P2, PT, R37, RZ, PT ;  /* 0x000000ff2500720c */ /* 0x000fe20003f45070 */
[C---:B------:R-:W-:Y:S01]  /*6340*/  IMAD.X R39, R179.reuse, 0x1, R8, P1 ;  /* 0x00000001b3277824 */ /* 0x040fe200008e0608 */
[----:B------:R1:W-:Y:S01]  /*6350*/  LDGSTS.E [R57+0x8600], [R44.64], P5 ;  /* 0x086000002c397fae */ /* 0x0003e2000a92184e */
[----:B------:R-:W-:Y:S01]  /*6360*/  ISETP.GE.AND P1, PT, R210, UR9, PT ;  /* 0x00000009d2007c0c */ /* 0x000fe2000bf26270 */
[----:B------:R-:W-:Y:S01]  /*6370*/  IMAD.X R37, R179, 0x1, R10, P6 ;  /* 0x00000001b3257824 */ /* 0x000fe200030e060a */
[----:B------:R-:W-:Y:S01]  /*6380*/  ISETP.GE.AND P5, PT, R203, UR9, PT ;  /* 0x00000009cb007c0c */ /* 0x000fe2000bfa6270 */
[----:B------:R2:W-:Y:S01]  /*6390*/  LDGSTS.E [R57+0x8a00], [R38.64], P4 ;  /* 0x08a0000026397fae */ /* 0x0005e2000a12184e */
[----:B------:R-:W-:Y:S01]  /*63a0*/  ISETP.GE.AND P4, PT, R206, UR9, PT ;  /* 0x00000009ce007c0c */ /* 0x000fe2000bf86270 */
[----:B------:R-:W-:Y:S01]  /*63b0*/  UIADD3 UR9, UR9, -0x20, URZ ;  /* 0xffffffe009097890 */ /* 0x000fe2000fffe03f */
[----:B------:R-:W-:Y:S01]  /*63c0*/  PLOP3.LUT P6, PT, PT, PT, UP1, 0x40, 0x0 ;  /* 0x000000000000781c */ /* 0x000fe20003fce818 */
[----:B------:R4:W-:Y:S01]  /*63d0*/  LDGSTS.E [R57+0x8e00], [R36.64], P3 ;  /* 0x08e0000024397fae */ /* 0x0009e2000992184e */
[----:B---3--:R-:W-:-:S02]  /*63e0*/  SEL R47, RZ, 0x4, P1 ;  /* 0x00000004ff2f7807 */ /* 0x008fc40000800000 */
[----:B------:R-:W-:Y:S02]  /*63f0*/  ISETP.NE.U32.AND P0, PT, R52, RZ, PT ;  /* 0x000000ff3400720c */ /* 0x000fe40003f05070 */
[----:B-1----:R-:W-:Y:S02]  /*6400*/  SEL R44, RZ, 0x4, P4 ;  /* 0x00000004ff2c7807 */ /* 0x002fe40002000000 */
[----:B------:R-:W-:Y:S02]  /*6410*/  PLOP3.LUT P4, PT, PT, PT, UP1, 0x40, 0x0 ;  /* 0x000000000000781c */ /* 0x000fe40003f8e818 */
[----:B------:R-:W-:Y:S02]  /*6420*/  IADD3 R46, P3, R209, R190, RZ ;  /* 0x000000bed12e7210 */ /* 0x000fe40007f7e0ff */
[----:B------:R-:W-:Y:S02]  /*6430*/  SEL R47, R47, RZ, P6 ;  /* 0x000000ff2f2f7207 */ /* 0x000fe40003000000 */
[----:B----4-:R-:W-:-:S02]  /*6440*/  SEL R37, RZ, 0x4, P5 ;  /* 0x00000004ff257807 */ /* 0x010fc40002800000 */
[----:B------:R-:W-:Y:S02]  /*6450*/  IADD3 R36, P5, R205, R190, RZ ;  /* 0x000000becd247210 */ /* 0x000fe40007fbe0ff */
[----:B------:R-:W-:Y:S02]  /*6460*/  SEL R37, R37, RZ, P4 ;  /* 0x000000ff25257207 */ /* 0x000fe40002000000 */
[----:B------:R-:W-:Y:S01]  /*6470*/  ISETP.NE.U32.AND P4, PT, R47, RZ, PT ;  /* 0x000000ff2f00720c */ /* 0x000fe20003f85070 */
[----:B------:R-:W-:Y:S01]  /*6480*/  IMAD.X R47, R179, 0x1, R12, P3 ;  /* 0x00000001b32f7824 */ /* 0x000fe200018e060c */
[----:B------:R-:W-:Y:S02]  /*6490*/  PLOP3.LUT P1, PT, PT, PT, UP1, 0x40, 0x0 ;  /* 0x000000000000781c */ /* 0x000fe40003f2e818 */
[----:B------:R-:W-:Y:S01]  /*64a0*/  ISETP.NE.U32.AND P3, PT, R37, RZ, PT ;  /* 0x000000ff2500720c */ /* 0x000fe20003f65070 */
[----:B------:R-:W-:Y:S01]  /*64b0*/  IMAD.X R37, R179, 0x1, R14, P5 ;  /* 0x00000001b3257824 */ /* 0x000fe200028e060e */
[----:B------:R-:W-:Y:S01]  /*64c0*/  SEL R44, R44, RZ, P1 ;  /* 0x000000ff2c2c7207 */ /* 0x000fe20000800000 */
[----:B------:R1:W-:Y:S01]  /*64d0*/  LDGSTS.E [R57+0x9200], [R46.64], P0 ;  /* 0x092000002e397fae */ /* 0x0003e2000812184e */
[----:B--2---:R-:W-:-:S02]  /*64e0*/  IADD3 R38, P0, R204, R177, RZ ;  /* 0x000000b1cc267210 */ /* 0x004fc40007f1e0ff */
[----:B------:R-:W-:Y:S01]  /*64f0*/  ISETP.NE.U32.AND P6, PT, R44, RZ, PT ;  /* 0x000000ff2c00720c */ /* 0x000fe20003fc5070 */
[----:B------:R2:W-:Y:S01]  /*6500*/  LDGSTS.E [R57+0x9600], [R36.64], P2 ;  /* 0x0960000024397fae */ /* 0x0005e2000912184e */
[----:B------:R-:W-:Y:S01]  /*6510*/  IADD3 R52, P2, R204, R173, RZ ;  /* 0x000000adcc347210 */ /* 0x000fe20007f5e0ff */
[--C-:B------:R-:W-:Y:S01]  /*6520*/  IMAD.X R39, R188, 0x1, R15.reuse, P0 ;  /* 0x00000001bc277824 */ /* 0x100fe200000e060f */
[----:B------:R-:W-:Y:S01]  /*6530*/  IADD3 R34, P0, R204, R169, RZ ;  /* 0x000000a9cc227210 */ /* 0x000fe20007f1e0ff */
[----:B------:R3:W-:Y:S01]  /*6540*/  LDGSTS.E [R57+0x9a00], [R40.64], P4 ;  /* 0x09a0000028397fae */ /* 0x0007e2000a12184e */
[----:B------:R-:W-:Y:S01]  /*6550*/  LEA R190, P1, R53, R190, 0x2 ;  /* 0x000000be35be7211 */ /* 0x000fe200078210ff */
[--C-:B------:R-:W-:Y:S01]  /*6560*/  IMAD.X R53, R184, 0x1, R15.reuse, P2 ;  /* 0x00000001b8357824 */ /* 0x100fe200010e060f */
[----:B------:R-:W-:Y:S01]  /*6570*/  IADD3 R44, P2, R204, R165, RZ ;  /* 0x000000a5cc2c7210 */ /* 0x000fe20007f5e0ff */
[----:B------:R-:W-:Y:S01]  /*6580*/  IMAD.X R35, R180, 0x1, R15, P0 ;  /* 0x00000001b4237824 */ /* 0x000fe200000e060f */
[----:B------:R-:W-:-:S02]  /*6590*/  IADD3 R32, P0, R204, R161, RZ ;  /* 0x000000a1cc207210 */ /* 0x000fc40007f1e0ff */
[----:B------:R-:W-:Y:S01]  /*65a0*/  IADD3.X R179, R179, UR11, RZ, P1, !PT ;  /* 0x0000000bb3b37c10 */ /* 0x000fe20008ffe4ff */
[----:B------:R4:W-:Y:S01]  /*65b0*/  LDGSTS.E [R57+0x9e00], [R42.64], P6 ;  /* 0x09e000002a397fae */ /* 0x0009e2000b12184e */
[--C-:B------:R-:W-:Y:S02]  /*65c0*/  IMAD.X R45, R176, 0x1, R15.reuse, P2 ;  /* 0x00000001b02d7824 */ /* 0x100fe400010e060f */
[--C-:B------:R-:W-:Y:S01]  /*65d0*/  IMAD.X R33, R172, 0x1, R15.reuse, P0 ;  /* 0x00000001ac217824 */ /* 0x100fe200000e060f */
[----:B---3--:R-:W-:Y:S01]  /*65e0*/  IADD3 R40, P0, R204, R153, RZ ;  /* 0x00000099cc287210 */ /* 0x008fe20007f1e0ff */
[----:B------:R-:W0:Y:S04]  /*65f0*/  LDGDEPBAR ;  /* 0x00000000000079af */ /* 0x000e280000000000 */
[----:B------:R3:W-:Y:S01]  /*6600*/  LDGSTS.E [R55], [R38.64], P3 ;  /* 0x0000000026377fae */ /* 0x0007e2000992184e */
[----:B------:R-:W-:Y:S01]  /*6610*/  IMAD.X R41, R164, 0x1, R15, P0 ;  /* 0x00000001a4297824 */ /* 0x000fe200000e060f */
[----:B--2---:R-:W-:-:S02]  /*6620*/  IADD3 R36, P0, R204, R145, RZ ;  /* 0x00000091cc247210 */ /* 0x004fc40007f1e0ff */
[----:B----4-:R-:W-:Y:S01]  /*6630*/  IADD3 R42, P2, R204, R157, RZ ;  /* 0x0000009dcc2a7210 */ /* 0x010fe20007f5e0ff */
[----:B------:R2:W-:Y:S02]  /*6640*/  LDGSTS.E [R55+0x400], [R52.64], P3 ;  /* 0x0040000034377fae */ /* 0x0005e4000992184e */
[--C-:B------:R-:W-:Y:S02]  /*6650*/  IMAD.X R37, R156, 0x1, R15.reuse, P0 ;  /* 0x000000019c257824 */ /* 0x100fe400000e060f */
[----:B------:R-:W-:Y:S01]  /*6660*/  IMAD.X R43, R168, 0x1, R15, P2 ;  /* 0x00000001a82b7824 */ /* 0x000fe200010e060f */
[----:B------:R4:W-:Y:S01]  /*6670*/  LDGSTS.E [R55+0x800], [R34.64], P3 ;  /* 0x0080000022377fae */ /* 0x0009e2000992184e */
[----:B---3--:R-:W-:-:S03]  /*6680*/  IADD3 R38, P2, R204, R149, RZ ;  /* 0x00000095cc267210 */ /* 0x008fc60007f5e0ff */
[----:B------:R3:W-:Y:S02]  /*6690*/  LDGSTS.E [R55+0xc00], [R44.64], P3 ;  /* 0x00c000002c377fae */ /* 0x0007e4000992184e */
[----:B------:R-:W-:Y:S02]  /*66a0*/  IMAD.X R39, R160, 0x1, R15, P2 ;  /* 0x00000001a0277824 */ /* 0x000fe400010e060f */
[----:B------:R5:W-:Y:S01]  /*66b0*/  LDGSTS.E [R55+0x1000], [R32.64], P3 ;  /* 0x0100000020377fae */ /* 0x000be2000992184e */
[----:B----4-:R-:W-:-:S03]  /*66c0*/  IADD3 R34, P2, R204, R141, RZ ;  /* 0x0000008dcc227210 */ /* 0x010fc60007f5e0ff */
[----:B------:R4:W-:Y:S01]  /*66d0*/  LDGSTS.E [R55+0x1400], [R42.64], P3 ;  /* 0x014000002a377fae */ /* 0x0009e2000992184e */
[----:B---3--:R-:W-:Y:S01]  /*66e0*/  IADD3 R44, P0, R204, R133, RZ ;  /* 0x00000085cc2c7210 */ /* 0x008fe20007f1e0ff */
[--C-:B------:R-:W-:Y:S02]  /*66f0*/  IMAD.X R35, R152, 0x1, R15.reuse, P2 ;  /* 0x0000000198237824 */ /* 0x100fe400010e060f */
[----:B------:R3:W-:Y:S01]  /*6700*/  LDGSTS.E [R55+0x1800], [R40.64], P3 ;  /* 0x0180000028377fae */ /* 0x0007e2000992184e */
[----:B-----5:R-:W-:Y:S01]  /*6710*/  IADD3 R32, P2, R204, R29, RZ ;  /* 0x0000001dcc207210 */ /* 0x020fe20007f5e0ff */
[--C-:B------:R-:W-:Y:S02]  /*6720*/  IMAD.X R45, R148, 0x1, R15.reuse, P0 ;  /* 0x00000001942d7824 */ /* 0x100fe400000e060f */
[----:B------:R5:W-:Y:S01]  /*6730*/  LDGSTS.E [R55+0x1c00], [R38.64], P3 ;  /* 0x01c0000026377fae */ /* 0x000be2000992184e */
[----:B----4-:R-:W-:Y:S01]  /*6740*/  IADD3 R42, P0, R204, R25, RZ ;  /* 0x00000019cc2a7210 */ /* 0x010fe20007f1e0ff */
[----:B------:R-:W-:-:S02]  /*6750*/  IMAD.X R33, R144, 0x1, R15, P2 ;  /* 0x0000000190217824 */ /* 0x000fc400010e060f */
        /* <DEDUP_REMOVED lines=10> */
[----:B------:R-:W-:Y:S02]  /*6800*/  IADD3 R17, P6, R17, UR16, RZ ;  /* 0x0000001011117c10 */ /* 0x000fe4000ffde0ff */
[----:B---3--:R-:W-:Y:S01]  /*6810*/  IADD3 R34, P0, R204, R175, RZ ;  /* 0x000000afcc227210 */ /* 0x008fe20007f1e0ff */
[C-C-:B------:R-:W-:Y:S01]  /*6820*/  IMAD.X R37, R24.reuse, 0x1, R15.reuse, P2 ;  /* 0x0000000118257824 */ /* 0x140fe200010e060f */
[----:B------:R3:W-:Y:S01]  /*6830*/  LDGSTS.E [R55+0x3000], [R42.64], P3 ;  /* 0x030000002a377fae */ /* 0x0007e2000992184e */
[----:B------:R-:W-:Y:S01]  /*6840*/  IADD3.X R24, R24, UR7, RZ, P6, !PT ;  /* 0x0000000718187c10 */ /* 0x000fe2000b7fe4ff */
[----:B-----5:R-:W-:Y:S01]  /*6850*/  IMAD.U32 R44, RZ, RZ, UR10 ;  /* 0x0000000aff2c7e24 */ /* 0x020fe2000f8e00ff */
[----:B------:R-:W-:Y:S01]  /*6860*/  IADD3 R25, P6, R25, UR16, RZ ;  /* 0x0000001019197c10 */ /* 0x000fe2000ffde0ff */
[----:B------:R-:W-:Y:S01]  /*6870*/  IMAD.X R35, R186, 0x1, R15, P0 ;  /* 0x00000001ba237824 */ /* 0x000fe200000e060f */
[----:B------:R5:W-:Y:S01]  /*6880*/  LDGSTS.E [R55+0x3400], [R40.64], P3 ;  /* 0x0340000028377fae */ /* 0x000be2000992184e */
[----:B-1----:R-:W-:Y:S01]  /*6890*/  IMAD R47, R44, 0x4000, R199 ;  /* 0x000040002c2f7824 */ /* 0x002fe200078e02c7 */
[----:B----4-:R-:W-:-:S02]  /*68a0*/  IADD3 R32, P2, R204, R171, RZ ;  /* 0x000000abcc207210 */ /* 0x010fc40007f5e0ff */
[----:B------:R-:W-:Y:S01]  /*68b0*/  IADD3 R44, P0, R204, R167, RZ ;  /* 0x000000a7cc2c7210 */ /* 0x000fe20007f1e0ff */
[----:B------:R1:W-:Y:S01]  /*68c0*/  LDGSTS.E [R55+0x3800], [R38.64], P3 ;  /* 0x0380000026377fae */ /* 0x0003e2000992184e */
[----:B------:R-:W-:Y:S01]  /*68d0*/  IADD3.X R140, R140, UR7, RZ, P6, !PT ;  /* 0x000000078c8c7c10 */ /* 0x000fe2000b7fe4ff */
[--C-:B------:R-:W-:Y:S01]  /*68e0*/  IMAD.X R33, R182, 0x1, R15.reuse, P2 ;  /* 0x00000001b6217824 */ /* 0x100fe200010e060f */
[----:B---3--:R-:W-:Y:S01]  /*68f0*/  IADD3 R42, P2, R204, R163, RZ ;  /* 0x000000a3cc2a7210 */ /* 0x008fe20007f5e0ff */
[--C-:B------:R-:W-:Y:S01]  /*6900*/  IMAD.X R45, R178, 0x1, R15.reuse, P0 ;  /* 0x00000001b22d7824 */ /* 0x100fe200000e060f */
[----:B------:R3:W-:Y:S01]  /*6910*/  LDGSTS.E [R55+0x3c00], [R36.64], P3 ;  /* 0x03c0000024377fae */ /* 0x0007e2000992184e */
[----:B------:R-:W-:Y:S02]  /*6920*/  IADD3 R141, P6, R141, UR16, RZ ;  /* 0x000000108d8d7c10 */ /* 0x000fe4000ffde0ff */
[----:B-----5:R-:W-:Y:S01]  /*6930*/  IADD3 R40, P0, R204, R159, RZ ;  /* 0x0000009fcc287210 */ /* 0x020fe20007f1e0ff */
[----:B------:R-:W-:Y:S01]  /*6940*/  IMAD.X R43, R174, 0x1, R15, P2 ;  /* 0x00000001ae2b7824 */ /* 0x000fe200010e060f */
[----:B------:R4:W-:Y:S01]  /*6950*/  LDGSTS.E [R47+0x200], [R34.64], P3 ;  /* 0x00200000222f7fae */ /* 0x0009e2000992184e */
[----:B------:R-:W-:-:S02]  /*6960*/  IADD3.X R152, R152, UR7, RZ, P6, !PT ;  /* 0x0000000798987c10 */ /* 0x000fc4000b7fe4ff */
[----:B-1----:R-:W-:Y:S01]  /*6970*/  IADD3 R38, P2, R204, R155, RZ ;  /* 0x0000009bcc267210 */ /* 0x002fe20007f5e0ff */
[--C-:B------:R-:W-:Y:S01]  /*6980*/  IMAD.X R41, R170, 0x1, R15.reuse, P0 ;  /* 0x00000001aa297824 */ /* 0x100fe200000e060f */
[----:B------:R1:W-:Y:S01]  /*6990*/  LDGSTS.E [R47+0x600], [R32.64], P3 ;  /* 0x00600000202f7fae */ /* 0x0003e2000992184e */
[----:B------:R-:W-:Y:S02]  /*69a0*/  IADD3 R153, P6, R153, UR16, RZ ;  /* 0x0000001099997c10 */ /* 0x000fe4000ffde0ff */
[----:B---3--:R-:W-:Y:S01]  /*69b0*/  IADD3 R36, P0, R204, R151, RZ ;  /* 0x00000097cc247210 */ /* 0x008fe20007f1e0ff */
[--C-:B------:R-:W-:Y:S01]  /*69c0*/  IMAD.X R39, R166, 0x1, R15.reuse, P2 ;  /* 0x00000001a6277824 */ /* 0x100fe200010e060f */
[----:B------:R3:W-:Y:S01]  /*69d0*/  LDGSTS.E [R47+0xa00], [R44.64], P3 ;  /* 0x00a000002c2f7fae */ /* 0x0007e2000992184e */
[----:B------:R-:W-:Y:S02]  /*69e0*/  IADD3.X R164, R164, UR7, RZ, P6, !PT ;  /* 0x00000007a4a47c10 */ /* 0x000fe4000b7fe4ff */
[----:B----4-:R-:W-:Y:S01]  /*69f0*/  IADD3 R34, P2, R204, R147, RZ ;  /* 0x00000093cc227210 */ /* 0x010fe20007f5e0ff */
[----:B------:R-:W-:Y:S01]  /*6a00*/  IMAD.X R37, R162, 0x1, R15, P0 ;  /* 0x00000001a2257824 */ /* 0x000fe200000e060f */
[----:B------:R4:W-:Y:S01]  /*6a10*/  LDGSTS.E [R47+0xe00], [R42.64], P3 ;  /* 0x00e000002a2f7fae */ /* 0x0009e2000992184e */
[----:B------:R-:W-:-:S02]  /*6a20*/  IADD3 R165, P6, R165, UR16, RZ ;  /* 0x00000010a5a57c10 */ /* 0x000fc4000ffde0ff */
[----:B-1----:R-:W-:Y:S01]  /*6a30*/  IADD3 R32, P0, R204, R143, RZ ;  /* 0x0000008fcc207210 */ /* 0x002fe20007f1e0ff */
[--C-:B------:R-:W-:Y:S01]  /*6a40*/  IMAD.X R35, R158, 0x1, R15.reuse, P2 ;  /* 0x000000019e237824 */ /* 0x100fe200010e060f */
[----:B------:R1:W-:Y:S01]  /*6a50*/  LDGSTS.E [R47+0x1200], [R40.64], P3 ;  /* 0x01200000282f7fae */ /* 0x0003e2000992184e */
[----:B------:R-:W-:Y:S02]  /*6a60*/  IADD3.X R176, R176, UR7, RZ, P6, !PT ;  /* 0x00000007b0b07c10 */ /* 0x000fe4000b7fe4ff */
[----:B---3--:R-:W-:Y:S01]  /*6a70*/  IADD3 R44, P2, R204, R135, RZ ;  /* 0x00000087cc2c7210 */ /* 0x008fe20007f5e0ff */
[--C-:B------:R-:W-:Y:S01]  /*6a80*/  IMAD.X R33, R154, 0x1, R15.reuse, P0 ;  /* 0x000000019a217824 */ /* 0x100fe200000e060f */
[----:B------:R3:W-:Y:S01]  /*6a90*/  LDGSTS.E [R47+0x1600], [R38.64], P3 ;  /* 0x01600000262f7fae */ /* 0x0007e2000992184e */
[----:B------:R-:W-:Y:S02]  /*6aa0*/  IADD3 R177, P6, R177, UR16, RZ ;  /* 0x00000010b1b17c10 */ /* 0x000fe4000ffde0ff */
[----:B----4-:R-:W-:Y:S01]  /*6ab0*/  IADD3 R42, P0, R204, R31, RZ ;  /* 0x0000001fcc2a7210 */ /* 0x010fe20007f1e0ff */
[----:B------:R-:W-:Y:S01]  /*6ac0*/  IMAD.X R45, R150, 0x1, R15, P2 ;  /* 0x00000001962d7824 */ /* 0x000fe200010e060f */
[----:B------:R4:W-:Y:S01]  /*6ad0*/  LDGSTS.E [R47+0x1a00], [R36.64], P3 ;  /* 0x01a00000242f7fae */ /* 0x0009e2000992184e */
[----:B------:R-:W-:-:S02]  /*6ae0*/  IADD3.X R188, R188, UR7, RZ, P6, !PT ;  /* 0x00000007bcbc7c10 */ /* 0x000fc4000b7fe4ff */
[----:B-1----:R-:W-:Y:S01]  /*6af0*/  IADD3 R40, P2, R204, R27, RZ ;  /* 0x0000001bcc287210 */ /* 0x002fe20007f5e0ff */
[--C-:B------:R-:W-:Y:S01]  /*6b00*/  IMAD.X R43, R146, 0x1, R15.reuse, P0 ;  /* 0x00000001922b7824 */ /* 0x100fe200000e060f */
[----:B------:R1:W-:Y:S01]  /*6b10*/  LDGSTS.E [R47+0x1e00], [R34.64], P3 ;  /* 0x01e00000222f7fae */ /* 0x0003e2000992184e */
[----:B---3--:R-:W-:Y:S02]  /*6b20*/  IADD3 R38, P0, R204, R23, RZ ;  /* 0x00000017cc267210 */ /* 0x008fe40007f1e0ff */
[--C-:B------:R-:W-:Y:S01]  /*6b30*/  IMAD.X R41, R142, 0x1, R15.reuse, P2 ;  /* 0x000000018e297824 */ /* 0x100fe200010e060f */
[----:B------:R3:W-:Y:S01]  /*6b40*/  LDGSTS.E [R47+0x2200], [R32.64], P3 ;  /* 0x02200000202f7fae */ /* 0x0007e2000992184e */
[----:B----4-:R-:W-:Y:S01]  /*6b50*/  IADD3 R36, P2, R204, R20, RZ ;  /* 0x00000014cc247210 */ /* 0x010fe20007f5e0ff */
[--C-:B------:R-:W-:Y:S02]  /*6b60*/  IMAD.X R39, R134, 0x1, R15.reuse, P0 ;  /* 0x0000000186277824 */ /* 0x100fe400000e060f */
[----:B------:R2:W-:Y:S01]  /*6b70*/  LDGSTS.E [R47+0x2600], [R44.64], P3 ;  /* 0x026000002c2f7fae */ /* 0x0005e2000992184e */
[----:B-1----:R-:W-:Y:S01]  /*6b80*/  IADD3 R34, P4, R204, R18, RZ ;  /* 0x00000012cc227210 */ /* 0x002fe20007f9e0ff */
[--C-:B------:R-:W-:Y:S01]  /*6b90*/  IMAD.X R37, R30, 0x1, R15.reuse, P2 ;  /* 0x000000011e257824 */ /* 0x100fe200010e060f */
[----:B------:R-:W-:Y:S01]  /*6ba0*/  IADD3 R18, P5, R18, UR16, RZ ;  /* 0x0000001012127c10 */ /* 0x000fe2000ffbe0ff */
[----:B------:R2:W-:Y:S01]  /*6bb0*/  LDGSTS.E [R47+0x2a00], [R42.64], P3 ;  /* 0x02a000002a2f7fae */ /* 0x0005e2000992184e */
[----:B---3--:R-:W-:Y:S01]  /*6bc0*/  IADD3 R32, P0, R204, R16, RZ ;  /* 0x00000010cc207210 */ /* 0x008fe20007f1e0ff */
[C-C-:B------:R-:W-:Y:S01]  /*6bd0*/  IMAD.X R35, R26.reuse, 0x1, R15.reuse, P4 ;  /* 0x000000011a237824 */ /* 0x140fe200020e060f */
[----:B------:R-:W-:Y:S01]  /*6be0*/  IADD3.X R26, R26, UR7, RZ, P5, !PT ;  /* 0x000000071a1a7c10 */ /* 0x000fe2000affe4ff */
[----:B------:R2:W-:Y:S01]  /*6bf0*/  LDGSTS.E [R47+0x2e00], [R40.64], P3 ;  /* 0x02e00000282f7fae */ /* 0x0005e2000992184e */
[----:B------:R-:W-:Y:S01]  /*6c00*/  IADD3 R27, P5, R27, UR16, RZ ;  /* 0x000000101b1b7c10 */ /* 0x000fe2000ffbe0ff */
[----:B------:R-:W-:Y:S01]  /*6c10*/  IMAD.X R33, R22, 0x1, R15, P0 ;  /* 0x0000000116217824 */ /* 0x000fe200000e060f */
[----:B------:R-:W-:Y:S01]  /*6c20*/  IADD3 R16, P4, R16, UR16, RZ ;  /* 0x0000001010107c10 */ /* 0x000fe2000ff9e0ff */
[----:B------:R2:W-:Y:S01]  /*6c30*/  LDGSTS.E [R47+0x3200], [R38.64], P3 ;  /* 0x03200000262f7fae */ /* 0x0005e2000992184e */
[----:B------:R-:W-:-:S02]  /*6c40*/  IADD3.X R142, R142, UR7, RZ, P5, !PT ;  /* 0x000000078e8e7c10 */ /* 0x000fc4000affe4ff */
[----:B------:R-:W-:Y:S01]  /*6c50*/  IADD3 R143, P5, R143, UR16, RZ ;  /* 0x000000108f8f7c10 */ /* 0x000fe2000ffbe0ff */
[----:B------:R2:W-:Y:S01]  /*6c60*/  LDGSTS.E [R47+0x3600], [R36.64], P3 ;  /* 0x03600000242f7fae */ /* 0x0005e2000992184e */
[----:B------:R-:W-:Y:S02]  /*6c70*/  IADD3.X R22, R22, UR7, RZ, P4, !PT ;  /* 0x0000000716167c10 */ /* 0x000fe4000a7fe4ff */
[----:B------:R-:W-:Y:S01]  /*6c80*/  IADD3 R20, P2, R20, UR16, RZ ;  /* 0x0000001014147c10 */ /* 0x000fe2000ff5e0ff */
[----:B------:R2:W-:Y:S01]  /*6c90*/  LDGSTS.E [R47+0x3a00], [R34.64], P3 ;  /* 0x03a00000222f7fae */ /* 0x0005e2000992184e */
[----:B------:R-:W-:Y:S02]  /*6ca0*/  IADD3 R21, P0, R21, UR16, RZ ;  /* 0x0000001015157c10 */ /* 0x000fe4000ff1e0ff */
[----:B------:R-:W-:Y:S01]  /*6cb0*/  IADD3 R23, P4, R23, UR16, RZ ;  /* 0x0000001017177c10 */ /* 0x000fe2000ff9e0ff */
[----:B------:R2:W-:Y:S01]  /*6cc0*/  LDGSTS.E [R47+0x3e00], [R32.64], P3 ;  /* 0x03e00000202f7fae */ /* 0x0005e2000992184e */
[----:B------:R-:W-:-:S02]  /*6cd0*/  IADD3 R19, P3, R19, UR16, RZ ;  /* 0x0000001013137c10 */ /* 0x000fc4000ff7e0ff */
[----:B------:R-:W-:Y:S01]  /*6ce0*/  IADD3.X R154, R154, UR7, RZ, P5, !PT ;  /* 0x000000079a9a7c10 */ /* 0x000fe2000affe4ff */
[----:B------:R-:W0:Y:S01]  /*6cf0*/  LDGDEPBAR ;  /* 0x00000000000079af */ /* 0x000e220000000000 */
[----:B------:R-:W-:Y:S02]  /*6d00*/  IADD3 R155, P5, R155, UR16, RZ ;  /* 0x000000109b9b7c10 */ /* 0x000fe4000ffbe0ff */
[----:B------:R-:W-:Y:S02]  /*6d10*/  IADD3.X R28, R28, UR7, RZ, P3, !PT ;  /* 0x000000071c1c7c10 */ /* 0x000fe40009ffe4ff */
[----:B------:R-:W-:Y:S02]  /*6d20*/  IADD3.X R30, R30, UR7, RZ, P2, !PT ;  /* 0x000000071e1e7c10 */ /* 0x000fe400097fe4ff */
[----:B------:R-:W-:Y:S02]  /*6d30*/  IADD3.X R132, R132, UR7, RZ, P0, !PT ;  /* 0x0000000784847c10 */ /* 0x000fe400087fe4ff */
[----:B------:R-:W-:-:S02]  /*6d40*/  IADD3.X R134, R134, UR7, RZ, P4, !PT ;  /* 0x0000000786867c10 */ /* 0x000fc4000a7fe4ff */
[----:B------:R-:W-:Y:S02]  /*6d50*/  IADD3 R29, P3, R29, UR16, RZ ;  /* 0x000000101d1d7c10 */ /* 0x000fe4000ff7e0ff */
[----:B------:R-:W-:Y:S02]  /*6d60*/  IADD3 R31, P2, R31, UR16, RZ ;  /* 0x000000101f1f7c10 */ /* 0x000fe4000ff5e0ff */
[----:B------:R-:W-:Y:S02]  /*6d70*/  IADD3 R133, P0, R133, UR16, RZ ;  /* 0x0000001085857c10 */ /* 0x000fe4000ff1e0ff */
[----:B------:R-:W-:Y:S02]  /*6d80*/  IADD3 R135, P4, R135, UR16, RZ ;  /* 0x0000001087877c10 */ /* 0x000fe4000ff9e0ff */
[----:B------:R-:W-:Y:S02]  /*6d90*/  IADD3.X R166, R166, UR7, RZ, P5, !PT ;  /* 0x00000007a6a67c10 */ /* 0x000fe4000affe4ff */
[----:B------:R-:W-:-:S02]  /*6da0*/  IADD3 R167, P5, R167, UR16, RZ ;  /* 0x00000010a7a77c10 */ /* 0x000fc4000ffbe0ff */
[----:B------:R-:W-:Y:S02]  /*6db0*/  IADD3.X R144, R144, UR7, RZ, P3, !PT ;  /* 0x0000000790907c10 */ /* 0x000fe40009ffe4ff */
[----:B------:R-:W-:Y:S02]  /*6dc0*/  IADD3.X R146, R146, UR7, RZ, P2, !PT ;  /* 0x0000000792927c10 */ /* 0x000fe400097fe4ff */
[----:B------:R-:W-:Y:S02]  /*6dd0*/  IADD3.X R148, R148, UR7, RZ, P0, !PT ;  /* 0x0000000794947c10 */ /* 0x000fe400087fe4ff */
[----:B------:R-:W-:Y:S02]  /*6de0*/  IADD3.X R150, R150, UR7, RZ, P4, !PT ;  /* 0x0000000796967c10 */ /* 0x000fe4000a7fe4ff */
[----:B------:R-:W-:Y:S02]  /*6df0*/  IADD3 R145, P3, R145, UR16, RZ ;  /* 0x0000001091917c10 */ /* 0x000fe4000ff7e0ff */
[----:B------:R-:W-:-:S02]  /*6e00*/  IADD3 R147, P2, R147, UR16, RZ ;  /* 0x0000001093937c10 */ /* 0x000fc4000ff5e0ff */
[----:B------:R-:W-:Y:S02]  /*6e10*/  IADD3 R149, P0, R149, UR16, RZ ;  /* 0x0000001095957c10 */ /* 0x000fe4000ff1e0ff */
[----:B------:R-:W-:Y:S02]  /*6e20*/  IADD3 R151, P4, R151, UR16, RZ ;  /* 0x0000001097977c10 */ /* 0x000fe4000ff9e0ff */
[----:B------:R-:W-:Y:S02]  /*6e30*/  IADD3.X R178, R178, UR7, RZ, P5, !PT ;  /* 0x00000007b2b27c10 */ /* 0x000fe4000affe4ff */
[----:B------:R-:W-:Y:S02]  /*6e40*/  PLOP3.LUT P5, PT, PT, PT, UP0, 0x80, 0x0 ;  /* 0x000000000000781c */ /* 0x000fe40003faf008 */
[----:B------:R-:W-:Y:S02]  /*6e50*/  IADD3.X R156, R156, UR7, RZ, P3, !PT ;  /* 0x000000079c9c7c10 */ /* 0x000fe40009ffe4ff */
[----:B------:R-:W-:-:S02]  /*6e60*/  IADD3.X R158, R158, UR7, RZ, P2, !PT ;  /* 0x000000079e9e7c10 */ /* 0x000fc400097fe4ff */
[----:B------:R-:W-:Y:S02]  /*6e70*/  IADD3.X R160, R160, UR7, RZ, P0, !PT ;  /* 0x00000007a0a07c10 */ /* 0x000fe400087fe4ff */
[----:B------:R-:W-:Y:S02]  /*6e80*/  IADD3.X R162, R162, UR7, RZ, P4, !PT ;  /* 0x00000007a2a27c10 */ /* 0x000fe4000a7fe4ff */
[----:B------:R-:W-:Y:S02]  /*6e90*/  IADD3 R157, P3, R157, UR16, RZ ;  /* 0x000000109d9d7c10 */ /* 0x000fe4000ff7e0ff */
[----:B------:R-:W-:Y:S02]  /*6ea0*/  IADD3 R159, P2, R159, UR16, RZ ;  /* 0x000000109f9f7c10 */ /* 0x000fe4000ff5e0ff */
[----:B------:R-:W-:Y:S02]  /*6eb0*/  IADD3 R161, P0, R161, UR16, RZ ;  /* 0x00000010a1a17c10 */ /* 0x000fe4000ff1e0ff */
        /* <DEDUP_REMOVED lines=10> */
[----:B------:R-:W-:Y:S02]  /*6f60*/  IADD3.X R182, R182, UR7, RZ, P2, !PT ;  /* 0x00000007b6b67c10 */ /* 0x000fe400097fe4ff */
[----:B------:R-:W-:Y:S02]  /*6f70*/  IADD3.X R184, R184, UR7, RZ, P0, !PT ;  /* 0x00000007b8b87c10 */ /* 0x000fe400087fe4ff */
[----:B------:R-:W-:Y:S01]  /*6f80*/  IADD3.X R186, R186, UR7, RZ, P4, !PT ;  /* 0x00000007baba7c10 */ /* 0x000fe2000a7fe4ff */
[----:B--2---:R-:W-:Y:S01]  /*6f90*/  @!P5 CALL.REL.NOINC `(.L_x_0) ;  /* 0x000000100000d944 */ /* 0x004fe20003c00000 */
[----:B------:R-:W-:Y:S05]  /*6fa0*/  BRA `(.L_x_1) ;  /* 0xffffe29000007947 */ /* 0x000fea000383ffff */
.L_x_0:
[----:B--2---:R-:W-:-:S04]  /*6fb0*/  DEPBAR.LE SB0, 0x0 ;  /* 0x000080000000791a */ /* 0x004fc80000000000 */
[----:B------:R-:W-:Y:S01]  /*6fc0*/  IMAD.SHL.U32 R4, R181, 0x4, RZ ;  /* 0x00000004b5047824 */ /* 0x000fe200078e00ff */
[----:B------:R-:W-:Y:S01]  /*6fd0*/  LOP3.LUT R185, R185, 0x6000, RZ, 0xc0, !PT ;  /* 0x00006000b9b97812 */ /* 0x000fe200078ec0ff */
[----:B------:R-:W-:Y:S01]  /*6fe0*/  IMAD.U32 R6, RZ, RZ, UR13 ;  /* 0x0000000dff067e24 */ /* 0x000fe2000f8e00ff */
[----:B------:R-:W-:Y:S01]  /*6ff0*/  LOP3.LUT R183, R183, 0x60, RZ, 0xc0, !PT ;  /* 0x00000060b7b77812 */ /* 0x000fe200078ec0ff */
[----:B------:R-:W-:Y:S01]  /*7000*/  IMAD.MOV.U32 R8, RZ, RZ, R92 ;  /* 0x000000ffff087224 */ /* 0x000fe200078e005c */
[----:B------:R-:W-:Y:S01]  /*7010*/  ISETP.GE.AND P0, PT, R0, c[0x0][0x178], PT ;  /* 0x00005e0000007a0c */ /* 0x000fe20003f06270 */
[----:B------:R-:W-:Y:S01]  /*7020*/  IMAD R185, R6, 0x40, R185 ;  /* 0x0000004006b97824 */ /* 0x000fe200078e02b9 */
[----:B------:R-:W-:Y:S01]  /*7030*/  LOP3.LUT R4, R183, 0x70, R4, 0x78, !PT ;  /* 0x00000070b7047812 */ /* 0x000fe200078e7804 */
[----:B------:R-:W-:Y:S01]  /*7040*/  IMAD.MOV.U32 R9, RZ, RZ, R100 ;  /* 0x000000ffff097224 */ /* 0x000fe200078e0064 */
[C-C-:B------:R-:W-:Y:S01]  /*7050*/  LOP3.LUT R47, R2.reuse, 0xc, R233.reuse, 0xfe, !PT ;  /* 0x0000000c022f7812 */ /* 0x140fe200078efee9 */
[----:B------:R-:W-:Y:S01]  /*7060*/  IMAD.MOV.U32 R10, RZ, RZ, R104 ;  /* 0x000000ffff0a7224 */ /* 0x000fe200078e0068 */
[----:B------:R-:W-:Y:S01]  /*7070*/  LOP3.LUT R46, R2, 0xe, R233, 0xfe, !PT ;  /* 0x0000000e022e7812 */ /* 0x000fe200078efee9 */
[----:B------:R-:W-:Y:S01]  /*7080*/  IMAD.IADD R185, R4, 0x1, R185 ;  /* 0x0000000104b97824 */ /* 0x000fe200078e02b9 */
[C-C-:B------:R-:W-:Y:S01]  /*7090*/  LOP3.LUT R61, R2.reuse, 0x10, R233.reuse, 0xfe, !PT ;  /* 0x00000010023d7812 */ /* 0x140fe200078efee9 */
[----:B------:R-:W-:Y:S01]  /*70a0*/  IMAD.MOV.U32 R11, RZ, RZ, R108 ;  /* 0x000000ffff0b7224 */ /* 0x000fe200078e006c */
[----:B------:R-:W-:Y:S01]  /*70b0*/  BAR.SYNC.DEFER_BLOCKING 0x0 ;  /* 0x0000000000007b1d */ /* 0x000fe20000010000 */
[----:B------:R-:W-:Y:S01]  /*70c0*/  IMAD.MOV.U32 R12, RZ, RZ, R94 ;  /* 0x000000ffff0c7224 */ /* 0x000fe200078e005e */
[C-C-:B------:R-:W-:Y:S01]  /*70d0*/  LOP3.LUT R60, R2.reuse, 0x12, R233.reuse, 0xfe, !PT ;  /* 0x00000012023c7812 */ /* 0x140fe200078efee9 */
[----:B------:R-:W-:Y:S01]  /*70e0*/  IMAD.MOV.U32 R13, RZ, RZ, R102 ;  /* 0x000000ffff0d7224 */ /* 0x000fe200078e0066 */
[C-C-:B------:R-:W-:Y:S01]  /*70f0*/  LOP3.LUT R63, R2.reuse, 0x20, R233.reuse, 0xfe, !PT ;  /* 0x00000020023f7812 */ /* 0x140fe200078efee9 */
[----:B------:R-:W-:Y:S01]  /*7100*/  IMAD.MOV.U32 R14, RZ, RZ, R106 ;  /* 0x000000ffff0e7224 */ /* 0x000fe200078e006a */
[C-C-:B------:R-:W-:Y:S01]  /*7110*/  LOP3.LUT R92, R2.reuse, 0x1e, R233.reuse, 0xfe, !PT ;  /* 0x0000001e025c7812 */ /* 0x140fe200078efee9 */
[----:B------:R-:W-:Y:S01]  /*7120*/  IMAD.MOV.U32 R15, RZ, RZ, R110 ;  /* 0x000000ffff0f7224 */ /* 0x000fe200078e006e */
[C---:B------:R-:W-:Y:S01]  /*7130*/  LOP3.LUT R126, R2.reuse, 0x22, R233, 0xfe, !PT ;  /* 0x00000022027e7812 */ /* 0x040fe200078efee9 */
        /* <DEDUP_REMOVED lines=15> */
[----:B------:R1:W-:Y:S01]  /*7230*/  STS.128 [R185], R8 ;  /* 0x00000008b9007388 */ /* 0x0003e20000000c00 */
[----:B------:R-:W-:Y:S01]  /*7240*/  IMAD.MOV.U32 R20, RZ, RZ, R122 ;  /* 0x000000ffff147224 */ /* 0x000fe200078e007a */
[C-C-:B------:R-:W-:Y:S01]  /*7250*/  LOP3.LUT R122, R2.reuse, 0x2a, R233.reuse, 0xfe, !PT ;  /* 0x0000002a027a7812 */ /* 0x140fe200078efee9 */
[----:B------:R-:W-:Y:S01]  /*7260*/  IMAD.MOV.U32 R21, RZ, RZ, R118 ;  /* 0x000000ffff157224 */ /* 0x000fe200078e0076 */
[----:B------:R2:W-:Y:S01]  /*7270*/  STS.128 [R185+0x80], R12 ;  /* 0x0000800cb9007388 */ /* 0x0005e20000000c00 */
[----:B------:R-:W-:Y:S01]  /*7280*/  IMAD.MOV.U32 R22, RZ, RZ, R114 ;  /* 0x000000ffff167224 */ /* 0x000fe200078e0072 */
[C---:B------:R-:W-:Y:S01]  /*7290*/  LOP3.LUT R118, R2.reuse, 0x32, R233, 0xfe, !PT ;  /* 0x0000003202767812 */ /* 0x040fe200078efee9 */
        /* <DEDUP_REMOVED lines=10> */
[----:B-1----:R-:W-:Y:S01]  /*7340*/  IMAD.MOV.U32 R8, RZ, RZ, R120 ;  /* 0x000000ffff087224 */ /* 0x002fe200078e0078 */
[C-C-:B------:R-:W-:Y:S01]  /*7350*/  LOP3.LUT R120, R2.reuse, 0x2e, R233.reuse, 0xfe, !PT ;  /* 0x0000002e02787812 */ /* 0x140fe200078efee9 */
[----:B------:R-:W-:Y:S01]  /*7360*/  IMAD.MOV.U32 R9, RZ, RZ, R116 ;  /* 0x000000ffff097224 */ /* 0x000fe200078e0074 */
[----:B------:R1:W-:Y:S01]  /*7370*/  STS.128 [R185+0x480], R108 ;  /* 0x0004806cb9007388 */ /* 0x0003e20000000c00 */
[----:B------:R-:W-:Y:S01]  /*7380*/  IMAD.MOV.U32 R10, RZ, RZ, R112 ;  /* 0x000000ffff0a7224 */ /* 0x000fe200078e0070 */
[C-C-:B------:R-:W-:Y:S01]  /*7390*/  LOP3.LUT R119, R2.reuse, 0x30, R233.reuse, 0xfe, !PT ;  /* 0x0000003002777812 */ /* 0x140fe200078efee9 */
[----:B------:R-:W-:Y:S01]  /*73a0*/  IMAD.MOV.U32 R11, RZ, RZ, R48 ;  /* 0x000000ffff0b7224 */ /* 0x000fe200078e0030 */
[C-C-:B------:R-:W-:Y:S01]  /*73b0*/  LOP3.LUT R116, R2.reuse, 0x36, R233.reuse, 0xfe, !PT ;  /* 0x0000003602747812 */ /* 0x140fe200078efee9 */
[----:B--2---:R-:W-:Y:S01]  /*73c0*/  IMAD.MOV.U32 R12, RZ, RZ, R66 ;  /* 0x000000ffff0c7224 */ /* 0x004fe200078e0042 */
[C-C-:B------:R-:W-:Y:S01]  /*73d0*/  LOP3.LUT R66, R2.reuse, 0x16, R233.reuse, 0xfe, !PT ;  /* 0x0000001602427812 */ /* 0x140fe200078efee9 */
[----:B------:R-:W-:Y:S01]  /*73e0*/  IMAD.MOV.U32 R13, RZ, RZ, R70 ;  /* 0x000000ffff0d7224 */ /* 0x000fe200078e0046 */
[----:B------:R2:W-:Y:S01]  /*73f0*/  STS.128 [R185+0x100], R8 ;  /* 0x00010008b9007388 */ /* 0x0005e20000000c00 */
[----:B------:R-:W-:Y:S01]  /*7400*/  IMAD.MOV.U32 R14, RZ, RZ, R78 ;  /* 0x000000ffff0e7224 */ /* 0x000fe200078e004e */
[C-C-:B------:R-:W-:Y:S01]  /*7410*/  LOP3.LUT R112, R2.reuse, 0x3e, R233.reuse, 0xfe, !PT ;  /* 0x0000003e02707812 */ /* 0x140fe200078efee9 */
[----:B------:R-:W-:Y:S01]  /*7420*/  IMAD.MOV.U32 R15, RZ, RZ, R90 ;  /* 0x000000ffff0f7224 */ /* 0x000fe200078e005a */
[C-C-:B------:R-:W-:Y:S01]  /*7430*/  LOP3.LUT R104, R2.reuse, 0x4e, R233.reuse, 0xfe, !PT ;  /* 0x0000004e02687812 */ /* 0x140fe200078efee9 */
[----:B---3--:R-:W-:Y:S01]  /*7440*/  IMAD.MOV.U32 R7, RZ, RZ, R88 ;  /* 0x000000ffff077224 */ /* 0x008fe200078e0058 */
[C---:B------:R-:W-:Y:S01]  /*7450*/  LOP3.LUT R103, R2.reuse, 0x50, R233, 0xfe, !PT ;  /* 0x0000005002677812 */ /* 0x040fe200078efee9 */
[----:B----4-:R-:W-:Y:S01]  /*7460*/  IMAD.MOV.U32 R19, RZ, RZ, R84 ;  /* 0x000000ffff137224 */ /* 0x010fe200078e0054 */
[----:B------:R3:W-:Y:S01]  /*7470*/  STS.128 [R185+0x280], R12 ;  /* 0x0002800cb9007388 */ /* 0x0007e20000000c00 */
[----:B-----5:R-:W-:Y:S01]  /*7480*/  IMAD.MOV.U32 R23, RZ, RZ, R85 ;  /* 0x000000ffff177224 */ /* 0x020fe200078e0055 */
[C---:B-1----:R-:W-:Y:S01]  /*7490*/  LOP3.LUT R111, R2.reuse, 0x40, R233, 0xfe, !PT ;  /* 0x00000040026f7812 */ /* 0x042fe200078efee9 */
[----:B------:R-:W-:Y:S01]  /*74a0*/  IMAD.MOV.U32 R48, RZ, RZ, R123 ;  /* 0x000000ffff307224 */ /* 0x000fe200078e007b */
[C---:B------:R-:W-:Y:S01]  /*74b0*/  LOP3.LUT R123, R2.reuse, 0x28, R233, 0xfe, !PT ;  /* 0x00000028027b7812 */ /* 0x040fe200078efee9 */
[----:B------:R-:W-:Y:S01]  /*74c0*/  IMAD.MOV.U32 R50, RZ, RZ, R115 ;  /* 0x000000ffff327224 */ /* 0x000fe200078e0073 */
[C-C-:B------:R-:W-:Y:S01]  /*74d0*/  LOP3.LUT R115, R2.reuse, 0x38, R233.reuse, 0xfe, !PT ;  /* 0x0000003802737812 */ /* 0x140fe200078efee9 */
[----:B------:R-:W-:Y:S01]  /*74e0*/  IMAD.MOV.U32 R4, RZ, RZ, R64 ;  /* 0x000000ffff047224 */ /* 0x000fe200078e0040 */
[C---:B------:R-:W-:Y:S01]  /*74f0*/  LOP3.LUT R110, R2.reuse, 0x42, R233, 0xfe, !PT ;  /* 0x00000042026e7812 */ /* 0x040fe200078efee9 */
[----:B--2---:R-:W-:Y:S01]  /*7500*/  IMAD.MOV.U32 R11, RZ, RZ, R89 ;  /* 0x000000ffff0b7224 */ /* 0x004fe200078e0059 */
[----:B------:R1:W-:Y:S01]  /*7510*/  STS.128 [R185+0x580], R48 ;  /* 0x00058030b9007388 */ /* 0x0003e20000000c00 */
[----:B------:R-:W-:Y:S01]  /*7520*/  IMAD.MOV.U32 R5, RZ, RZ, R68 ;  /* 0x000000ffff057224 */ /* 0x000fe200078e0044 */
[C-C-:B------:R-:W-:Y:S01]  /*7530*/  LOP3.LUT R109, R2.reuse, 0x44, R233.reuse, 0xfe, !PT ;  /* 0x00000044026d7812 */ /* 0x140fe200078efee9 */
[----:B------:R-:W-:Y:S01]  /*7540*/  IMAD.MOV.U32 R6, RZ, RZ, R76 ;  /* 0x000000ffff067224 */ /* 0x000fe200078e004c */
[C---:B------:R-:W-:Y:S01]  /*7550*/  LOP3.LUT R108, R2.reuse, 0x46, R233, 0xfe, !PT ;  /* 0x00000046026c7812 */ /* 0x040fe200078efee9 */
[----:B------:R-:W-:Y:S01]  /*7560*/  IMAD.MOV.U32 R8, RZ, RZ, R65 ;  /* 0x000000ffff087224 */ /* 0x000fe200078e0041 */
[C---:B------:R-:W-:Y:S01]  /*7570*/  LOP3.LUT R102, R2.reuse, 0x52, R233, 0xfe, !PT ;  /* 0x0000005202667812 */ /* 0x040fe200078efee9 */
[----:B---3--:R-:W-:Y:S01]  /*7580*/  IMAD.MOV.U32 R15, RZ, RZ, R86 ;  /* 0x000000ffff0f7224 */ /* 0x008fe200078e0056 */
[----:B------:R-:W-:Y:S01]  /*7590*/  STS.128 [R185+0x200], R4 ;  /* 0x00020004b9007388 */ /* 0x000fe20000000c00 */
[----:B------:R-:W-:Y:S01]  /*75a0*/  IMAD.MOV.U32 R9, RZ, RZ, R69 ;  /* 0x000000ffff097224 */ /* 0x000fe200078e0045 */
[C---:B------:R-:W-:Y:S01]  /*75b0*/  LOP3.LUT R101, R2.reuse, 0x54, R233, 0xfe, !PT ;  /* 0x0000005402657812 */ /* 0x040fe200078efee9 */
[----:B------:R-:W-:Y:S01]  /*75c0*/  IMAD.MOV.U32 R10, RZ, RZ, R77 ;  /* 0x000000ffff0a7224 */ /* 0x000fe200078e004d */
[C---:B------:R-:W-:Y:S01]  /*75d0*/  LOP3.LUT R100, R2.reuse, 0x56, R233, 0xfe, !PT ;  /* 0x0000005602647812 */ /* 0x040fe200078efee9 */
[----:B------:R-:W-:Y:S01]  /*75e0*/  IMAD.MOV.U32 R88, RZ, RZ, R67 ;  /* 0x000000ffff587224 */ /* 0x000fe200078e0043 */
[C---:B------:R-:W-:Y:S01]  /*75f0*/  LOP3.LUT R67, R2.reuse, 0x14, R233, 0xfe, !PT ;  /* 0x0000001402437812 */ /* 0x040fe200078efee9 */
[----:B------:R-:W-:Y:S01]  /*7600*/  IMAD.MOV.U32 R89, RZ, RZ, R71 ;  /* 0x000000ffff597224 */ /* 0x000fe200078e0047 */
[----:B------:R2:W-:Y:S01]  /*7610*/  STS.128 [R185+0x600], R8 ;  /* 0x00060008b9007388 */ /* 0x0005e20000000c00 */
[----:B------:R-:W-:Y:S01]  /*7620*/  IMAD.MOV.U32 R90, RZ, RZ, R79 ;  /* 0x000000ffff5a7224 */ /* 0x000fe200078e004f */
[C-C-:B-1----:R-:W-:Y:S01]  /*7630*/  LOP3.LUT R48, R2.reuse, 0xa, R233.reuse, 0xfe, !PT ;  /* 0x0000000a02307812 */ /* 0x142fe200078efee9 */
[----:B------:R-:W-:Y:S01]  /*7640*/  IMAD.MOV.U32 R16, RZ, RZ, R96 ;  /* 0x000000ffff107224 */ /* 0x000fe200078e0060 */
[C-C-:B------:R-:W-:Y:S01]  /*7650*/  LOP3.LUT R79, R2.reuse, 0x62, R233.reuse, 0xfe, !PT ;  /* 0x00000062024f7812 */ /* 0x140fe200078efee9 */
[----:B------:R-:W-:Y:S01]  /*7660*/  IMAD.MOV.U32 R17, RZ, RZ, R72 ;  /* 0x000000ffff117224 */ /* 0x000fe200078e0048 */
[----:B------:R1:W-:Y:S01]  /*7670*/  STS.128 [R185+0x680], R88 ;  /* 0x00068058b9007388 */ /* 0x0003e20000000c00 */
[----:B------:R-:W-:Y:S01]  /*7680*/  IMAD.MOV.U32 R18, RZ, RZ, R80 ;  /* 0x000000ffff127224 */ /* 0x000fe200078e0050 */
[C---:B------:R-:W-:Y:S01]  /*7690*/  LOP3.LUT R80, R2.reuse, 0x60, R233, 0xfe, !PT ;  /* 0x0000006002507812 */ /* 0x040fe200078efee9 */
[----:B------:R-:W-:Y:S01]  /*76a0*/  IMAD.MOV.U32 R20, RZ, RZ, R97 ;  /* 0x000000ffff147224 */ /* 0x000fe200078e0061 */
[C---:B------:R-:W-:Y:S01]  /*76b0*/  LOP3.LUT R97, R2.reuse, 0x5c, R233, 0xfe, !PT ;  /* 0x0000005c02617812 */ /* 0x040fe200078efee9 */
[----:B------:R-:W-:Y:S01]  /*76c0*/  IMAD.MOV.U32 R21, RZ, RZ, R73 ;  /* 0x000000ffff157224 */ /* 0x000fe200078e0049 */
[----:B------:R-:W-:Y:S01]  /*76d0*/  STS.128 [R185+0x300], R16 ;  /* 0x00030010b9007388 */ /* 0x000fe20000000c00 */
[----:B------:R-:W-:Y:S01]  /*76e0*/  IMAD.MOV.U32 R22, RZ, RZ, R81 ;  /* 0x000000ffff167224 */ /* 0x000fe200078e0051 */
[C---:B------:R-:W-:Y:S01]  /*76f0*/  LOP3.LUT R81, R2.reuse, 0x5e, R233, 0xfe, !PT ;  /* 0x0000005e02517812 */ /* 0x040fe200078efee9 */
[----:B------:R-:W-:Y:S01]  /*7700*/  IMAD.MOV.U32 R12, RZ, RZ, R98 ;  /* 0x000000ffff0c7224 */ /* 0x000fe200078e0062 */
[----:B--2---:R-:W-:Y:S01]  /*7710*/  LOP3.LUT R8, R2, R233, RZ, 0xfc, !PT ;  /* 0x000000e902087212 */ /* 0x004fe200078efcff */
[----:B------:R-:W-:Y:S01]  /*7720*/  IMAD.MOV.U32 R13, RZ, RZ, R74 ;  /* 0x000000ffff0d7224 */ /* 0x000fe200078e004a */
[----:B------:R-:W-:Y:S01]  /*7730*/  STS.128 [R185+0x700], R20 ;  /* 0x00070014b9007388 */ /* 0x000fe20000000c00 */
[----:B------:R-:W-:Y:S01]  /*7740*/  IMAD.MOV.U32 R14, RZ, RZ, R82 ;  /* 0x000000ffff0e7224 */ /* 0x000fe200078e0052 */
[----:B------:R-:W-:Y:S01]  /*7750*/  ISETP.LT.AND P1, PT, R8, c[0x0][0x17c], !P0 ;  /* 0x00005f0008007a0c */ /* 0x000fe20004721270 */
[----:B------:R-:W-:Y:S01]  /*7760*/  IMAD.MOV.U32 R84, RZ, RZ, R99 ;  /* 0x000000ffff547224 */ /* 0x000fe200078e0063 */
[C---:B------:R-:W-:Y:S01]  /*7770*/  LOP3.LUT R11, R2.reuse, 0x6, R233, 0xfe, !PT ;  /* 0x00000006020b7812 */ /* 0x040fe200078efee9 */
[----:B------:R-:W-:Y:S01]  /*7780*/  IMAD.MOV.U32 R85, RZ, RZ, R75 ;  /* 0x000000ffff557224 */ /* 0x000fe200078e004b */
[----:B------:R2:W-:Y:S01]  /*7790*/  STS.128 [R185+0x380], R12 ;  /* 0x0003800cb9007388 */ /* 0x0005e20000000c00 */
[----:B------:R-:W-:Y:S01]  /*77a0*/  IMAD.MOV.U32 R86, RZ, RZ, R83 ;  /* 0x000000ffff567224 */ /* 0x000fe200078e0053 */
[C-C-:B------:R-:W-:Y:S01]  /*77b0*/  LOP3.LUT R10, R2.reuse, 0x8, R233.reuse, 0xfe, !PT ;  /* 0x00000008020a7812 */ /* 0x140fe200078efee9 */
[----:B------:R-:W-:Y:S01]  /*77c0*/  IMAD.SHL.U32 R181, R181, 0x1000, RZ ;  /* 0x00001000b5b57824 */ /* 0x000fe200078e00ff */
[----:B-1----:R-:W-:Y:S01]  /*77d0*/  LOP3.LUT R89, R2, 0x18, R233, 0xfe, !PT ;  /* 0x0000001802597812 */ /* 0x002fe200078efee9 */
[----:B------:R-:W-:Y:S01]  /*77e0*/  IMAD R9, R0, c[0x0][0x194], RZ ;  /* 0x0000650000097a24 */ /* 0x000fe200078e02ff */
[----:B------:R-:W-:Y:S01]  /*77f0*/  STS.128 [R185+0x780], R84 ;  /* 0x00078054b9007388 */ /* 0x000fe20000000c00 */
[----:B------:R-:W-:Y:S01]  /*7800*/  IMAD R93, R8, c[0x0][0x198], RZ ;  /* 0x00006600085d7a24 */ /* 0x000fe200078e02ff */
[----:B------:R-:W-:Y:S01]  /*7810*/  LOP3.LUT R181, R181, 0x6000, RZ, 0xc0, !PT ;  /* 0x00006000b5b57812 */ /* 0x000fe200078ec0ff */
[----:B------:R-:W-:Y:S01]  /*7820*/  IMAD R37, R11, c[0x0][0x198], RZ ;  /* 0x000066000b257a24 */ /* 0x000fe200078e02ff */
[C---:B------:R-:W-:Y:S01]  /*7830*/  LEA R3, P2, R9.reuse, c[0x0][0x170], 0x2 ;  /* 0x00005c0009037a11 */ /* 0x040fe200078410ff */
[C---:B------:R-:W-:Y:S01]  /*7840*/  IMAD R38, R10.reuse, c[0x0][0x198], RZ ;  /* 0x000066000a267a24 */ /* 0x040fe200078e02ff */
[----:B------:R-:W-:Y:S01]  /*7850*/  ISETP.LT.AND P4, PT, R10, c[0x0][0x17c], !P0 ;  /* 0x00005f000a007a0c */ /* 0x000fe20004781270 */
[----:B------:R-:W-:Y:S01]  /*7860*/  IMAD R52, R232, 0x10, R181 ;  /* 0x00000010e8347824 */ /* 0x000fe200078e02b5 */
[----:B------:R-:W-:Y:S01]  /*7870*/  BAR.SYNC.DEFER_BLOCKING 0x0 ;  /* 0x0000000000007b1d */ /* 0x000fe20000010000 */
[----:B------:R-:W-:Y:S01]  /*7880*/  LEA.HI.X.SX32 R0, R9, c[0x0][0x174], 0x2, P2 ;  /* 0x00005d0009007a11 */ /* 0x000fe200010f16ff */
[----:B------:R-:W-:Y:S01]  /*7890*/  IMAD R53, R48, c[0x0][0x198], RZ ;  /* 0x0000660030357a24 */ /* 0x000fe200078e02ff */
[----:B------:R-:W-:Y:S01]  /*78a0*/  LEA R8, P2, R93, R3, 0x2 ;  /* 0x000000035d087211 */ /* 0x000fe200078410ff */
[----:B------:R-:W-:Y:S01]  /*78b0*/  IMAD R59, R47, c[0x0][0x198], RZ ;  /* 0x000066002f3b7a24 */ /* 0x000fe200078e02ff */
[----:B------:R-:W-:-:S02]  /*78c0*/  LOP3.LUT R62, R52, 0x20, RZ, 0x3c, !PT ;  /* 0x00000020343e7812 */ /* 0x000fc400078e3cff */
[C---:B------:R-:W-:Y:S02]  /*78d0*/  LOP3.LUT R95, R52.reuse, 0x40, RZ, 0x3c, !PT ;  /* 0x00000040345f7812 */ /* 0x040fe400078e3cff */
[----:B------:R-:W-:Y:S02]  /*78e0*/  LOP3.LUT R96, R52, 0x60, RZ, 0x3c, !PT ;  /* 0x0000006034607812 */ /* 0x000fe400078e3cff */
[----:B------:R-:W-:Y:S02]  /*78f0*/  LEA.HI.X.SX32 R9, R93, R0, 0x2, P2 ;  /* 0x000000005d097211 */ /* 0x000fe400010f16ff */
[C-C-:B--2---:R-:W-:Y:S02]  /*7900*/  LOP3.LUT R13, R2.reuse, 0x2, R233.reuse, 0xfe, !PT ;  /* 0x00000002020d7812 */ /* 0x144fe400078efee9 */
[----:B------:R-:W-:Y:S02]  /*7910*/  LOP3.LUT R12, R2, 0x4, R233, 0xfe, !PT ;  /* 0x00000004020c7812 */ /* 0x000fe400078efee9 */
[----:B------:R-:W-:-:S02]  /*7920*/  ISETP.LT.AND P2, PT, R11, c[0x0][0x17c], !P0 ;  /* 0x00005f000b007a0c */ /* 0x000fc40004741270 */
[C---:B------:R-:W-:Y:S01]  /*7930*/  ISETP.LT.AND P3, PT, R12.reuse, c[0x0][0x17c], !P0 ;  /* 0x00005f000c007a0c */ /* 0x040fe20004761270 */
[----:B------:R-:W-:Y:S01]  /*7940*/  IMAD R36, R12, c[0x0][0x198], RZ ;  /* 0x000066000c247a24 */ /* 0x000fe200078e02ff */
[C-C-:B------:R-:W-:Y:S02]  /*7950*/  LOP3.LUT R91, R2.reuse, 0x1a, R233.reuse, 0xfe, !PT ;  /* 0x0000001a025b7812 */ /* 0x140fe400078efee9 */
[--C-:B------:R-:W-:Y:S01]  /*7960*/  LOP3.LUT R90, R2, 0x1c, R233.reuse, 0xfe, !PT ;  /* 0x0000001c025a7812 */ /* 0x100fe200078efee9 */
[----:B------:R-:W1:Y:S01]  /*7970*/  LDS.128 R4, [R52] ;  /* 0x0000000034047984 */ /* 0x000e620000000c00 */
[----:B------:R-:W-:Y:S02]  /*7980*/  LEA R42, P5, R36, R3, 0x2 ;  /* 0x00000003242a7211 */ /* 0x000fe400078a10ff */
[----:B------:R-:W-:Y:S01]  /*7990*/  LOP3.LUT R99, R2, 0x58, R233, 0xfe, !PT ;  /* 0x0000005802637812 */ /* 0x000fe200078efee9 */
[----:B------:R-:W2:Y:S01]  /*79a0*/  LDS.128 R32, [R62] ;  /* 0x000000003e207984 */ /* 0x000ea20000000c00 */
[----:B------:R-:W-:-:S02]  /*79b0*/  LEA.HI.X.SX32 R43, R36, R0, 0x2, P5 ;  /* 0x00000000242b7211 */ /* 0x000fc400028f16ff */
[-C--:B------:R-:W-:Y:S01]  /*79c0*/  LEA R54, P5, R38, R3.reuse, 0x2 ;  /* 0x0000000326367211 */ /* 0x080fe200078a10ff */
[----:B------:R-:W3:Y:S01]  /*79d0*/  LDS.128 R28, [R95] ;  /* 0x000000005f1c7984 */ /* 0x000ee20000000c00 */
[--C-:B------:R-:W-:Y:S02]  /*79e0*/  LOP3.LUT R98, R2, 0x5a, R233.reuse, 0xfe, !PT ;  /* 0x0000005a02627812 */ /* 0x100fe400078efee9 */
[-C--:B------:R-:W-:Y:S01]  /*79f0*/  LEA.HI.X.SX32 R55, R38, R0.reuse, 0x2, P5 ;  /* 0x0000000026377211 */ /* 0x080fe200028f16ff */
[----:B------:R-:W4:Y:S01]  /*7a00*/  LDS.128 R24, [R96] ;  /* 0x0000000060187984 */ /* 0x000f220000000c00 */
[C---:B------:R-:W-:Y:S02]  /*7a10*/  LEA R58, P5, R59.reuse, R3, 0x2 ;  /* 0x000000033b3a7211 */ /* 0x040fe400078a10ff */
[----:B------:R-:W-:Y:S01]  /*7a20*/  LOP3.LUT R78, R2, 0x64, R233, 0xfe, !PT ;  /* 0x00000064024e7812 */ /* 0x000fe200078efee9 */
[----:B------:R-:W5:Y:S01]  /*7a30*/  LDS.128 R20, [R52+0x800] ;  /* 0x0008000034147984 */ /* 0x000f620000000c00 */
[----:B------:R-:W-:-:S02]  /*7a40*/  LEA.HI.X.SX32 R59, R59, R0, 0x2, P5 ;  /* 0x000000003b3b7211 */ /* 0x000fc400028f16ff */
[C-C-:B------:R-:W-:Y:S01]  /*7a50*/  LOP3.LUT R77, R2.reuse, 0x66, R233.reuse, 0xfe, !PT ;  /* 0x00000066024d7812 */ /* 0x140fe200078efee9 */
[----:B------:R-:W2:Y:S01]  /*7a60*/  LDS.128 R16, [R62+0x800] ;  /* 0x000800003e107984 */ /* 0x000ea20000000c00 */
[C-C-:B------:R-:W-:Y:S02]  /*7a70*/  LOP3.LUT R76, R2.reuse, 0x68, R233.reuse, 0xfe, !PT ;  /* 0x00000068024c7812 */ /* 0x140fe400078efee9 */
[C-C-:B------:R-:W-:Y:S02]  /*7a80*/  LOP3.LUT R75, R2.reuse, 0x6a, R233.reuse, 0xfe, !PT ;  /* 0x0000006a024b7812 */ /* 0x140fe400078efee9 */
[C-C-:B------:R-:W-:Y:S02]  /*7a90*/  LOP3.LUT R74, R2.reuse, 0x6c, R233.reuse, 0xfe, !PT ;  /* 0x0000006c024a7812 */ /* 0x140fe400078efee9 */
[C-C-:B------:R-:W-:Y:S02]  /*7aa0*/  LOP3.LUT R73, R2.reuse, 0x6e, R233.reuse, 0xfe, !PT ;  /* 0x0000006e02497812 */ /* 0x140fe400078efee9 */
[----:B------:R-:W-:-:S02]  /*7ab0*/  LOP3.LUT R72, R2, 0x70, R233, 0xfe, !PT ;  /* 0x0000007002487812 */ /* 0x000fc400078efee9 */
[C-C-:B------:R-:W-:Y:S02]  /*7ac0*/  LOP3.LUT R71, R2.reuse, 0x72, R233.reuse, 0xfe, !PT ;  /* 0x0000007202477812 */ /* 0x140fe400078efee9 */
[C-C-:B------:R-:W-:Y:S02]  /*7ad0*/  LOP3.LUT R70, R2.reuse, 0x74, R233.reuse, 0xfe, !PT ;  /* 0x0000007402467812 */ /* 0x140fe400078efee9 */
[C-C-:B------:R-:W-:Y:S02]  /*7ae0*/  LOP3.LUT R69, R2.reuse, 0x76, R233.reuse, 0xfe, !PT ;  /* 0x0000007602457812 */ /* 0x140fe400078efee9 */
[C-C-:B------:R-:W-:Y:S02]  /*7af0*/  LOP3.LUT R68, R2.reuse, 0x7a, R233.reuse, 0xfe, !PT ;  /* 0x0000007a02447812 */ /* 0x140fe400078efee9 */
[C-C-:B------:R-:W-:Y:S01]  /*7b00*/  LOP3.LUT R94, R2.reuse, 0x7c, R233.reuse, 0xfe, !PT ;  /* 0x0000007c025e7812 */ /* 0x140fe200078efee9 */
[----:B-1----:R1:W-:Y:S01]  /*7b10*/  @P1 STG.E [R8.64], R4 ;  /* 0x0000000408001986 */ /* 0x0023e2000c10190e */
[C---:B------:R-:W-:Y:S01]  /*7b20*/  ISETP.LT.AND P1, PT, R13.reuse, c[0x0][0x17c], !P0 ;  /* 0x00005f000d007a0c */ /* 0x040fe20004721270 */
[----:B-1----:R-:W-:Y:S01]  /*7b30*/  IMAD R8, R13, c[0x0][0x198], RZ ;  /* 0x000066000d087a24 */ /* 0x002fe200078e02ff */
[C-C-:B------:R-:W-:Y:S01]  /*7b40*/  LOP3.LUT R4, R2.reuse, 0x78, R233.reuse, 0xfe, !PT ;  /* 0x0000007802047812 */ /* 0x140fe200078efee9 */
[----:B------:R-:W1:Y:S01]  /*7b50*/  LDS.128 R12, [R95+0x800] ;  /* 0x000800005f0c7984 */ /* 0x000e620000000c00 */
[----:B------:R-:W-:-:S02]  /*7b60*/  LOP3.LUT R2, R2, 0x7e, R233, 0xfe, !PT ;  /* 0x0000007e02027812 */ /* 0x000fc400078efee9 */
[----:B------:R-:W-:-:S04]  /*7b70*/  LEA R40, P6, R8, R3, 0x2 ;  /* 0x0000000308287211 */ /* 0x000fc800078c10ff */
[----:B------:R-:W-:Y:S02]  /*7b80*/  LEA.HI.X.SX32 R41, R8, R0, 0x2, P6 ;  /* 0x0000000008297211 */ /* 0x000fe400030f16ff */
[----:B------:R-:W1:Y:S01]  /*7b90*/  LDS.128 R8, [R96+0x800] ;  /* 0x0008000060087984 */ /* 0x000e620000000c00 */
[----:B------:R-:W-:-:S03]  /*7ba0*/  LEA R44, P6, R37, R3, 0x2 ;  /* 0x00000003252c7211 */ /* 0x000fc600078c10ff */
[----:B--2---:R2:W-:Y:S01]  /*7bb0*/  @P1 STG.E [R40.64], R32 ;  /* 0x0000002028001986 */ /* 0x0045e2000c10190e */
[----:B------:R-:W-:Y:S02]  /*7bc0*/  LEA.HI.X.SX32 R45, R37, R0, 0x2, P6 ;  /* 0x00000000252d7211 */ /* 0x000fe400030f16ff */
[----:B------:R-:W-:Y:S01]  /*7bd0*/  ISETP.LT.AND P1, PT, R46, c[0x0][0x17c], !P0 ;  /* 0x00005f002e007a0c */ /* 0x000fe20004721270 */
[----:B------:R-:W1:Y:S04]  /*7be0*/  LDS.128 R36, [R52+0x1000] ;  /* 0x0010000034247984 */ /* 0x000e680000000c00 */
[----:B---3--:R-:W-:Y:S01]  /*7bf0*/  @P3 STG.E [R42.64], R28 ;  /* 0x0000001c2a003986 */ /* 0x008fe2000c10190e */
[----:B------:R-:W-:-:S03]  /*7c00*/  ISETP.LT.AND P3, PT, R48, c[0x0][0x17c], !P0 ;  /* 0x00005f0030007a0c */ /* 0x000fc60004761270 */
[----:B----4-:R3:W-:Y:S01]  /*7c10*/  @P2 STG.E [R44.64], R24 ;  /* 0x000000182c002986 */ /* 0x0107e2000c10190e */
[----:B--2---:R-:W-:Y:S01]  /*7c20*/  IMAD R32, R46, c[0x0][0x198], RZ ;  /* 0x000066002e207a24 */ /* 0x004fe200078e02ff */
[-C--:B------:R-:W-:Y:S02]  /*7c30*/  LEA R56, P2, R53, R3.reuse, 0x2 ;  /* 0x0000000335387211 */ /* 0x080fe400078410ff */
[----:B-----5:R2:W-:Y:S01]  /*7c40*/  @P4 STG.E [R54.64], R20 ;  /* 0x0000001436004986 */ /* 0x0205e2000c10190e */
[----:B------:R-:W-:Y:S02]  /*7c50*/  ISETP.LT.AND P4, PT, R47, c[0x0][0x17c], !P0 ;  /* 0x00005f002f007a0c */ /* 0x000fe40004781270 */
[-C--:B------:R-:W-:Y:S01]  /*7c60*/  LEA.HI.X.SX32 R57, R53, R0.reuse, 0x2, P2 ;  /* 0x0000000035397211 */ /* 0x080fe200010f16ff */
[----:B------:R-:W4:Y:S01]  /*7c70*/  LDS.128 R48, [R62+0x1000] ;  /* 0x001000003e307984 */ /* 0x000f220000000c00 */
[C---:B------:R-:W-:Y:S02]  /*7c80*/  LEA R64, P6, R32.reuse, R3, 0x2 ;  /* 0x0000000320407211 */ /* 0x040fe400078c10ff */
[----:B------:R-:W-:Y:S01]  /*7c90*/  ISETP.LT.AND P2, PT, R63, c[0x0][0x17c], !P0 ;  /* 0x00005f003f007a0c */ /* 0x000fe20004741270 */
[----:B------:R-:W5:Y:S01]  /*7ca0*/  LDS.128 R44, [R95+0x1000] ;  /* 0x001000005f2c7984 */ /* 0x000f620000000c00 */
[----:B------:R-:W-:Y:S01]  /*7cb0*/  LEA.HI.X.SX32 R65, R32, R0, 0x2, P6 ;  /* 0x0000000020417211 */ /* 0x000fe200030f16ff */
[----:B---3--:R-:W-:Y:S01]  /*7cc0*/  IMAD R24, R60, c[0x0][0x198], RZ ;  /* 0x000066003c187a24 */ /* 0x008fe200078e02ff */
[C---:B------:R-:W-:Y:S01]  /*7cd0*/  ISETP.LT.AND P6, PT, R61.reuse, c[0x0][0x17c], !P0 ;  /* 0x00005f003d007a0c */ /* 0x040fe200047c1270 */
[----:B------:R3:W-:Y:S01]  /*7ce0*/  @P3 STG.E [R56.64], R16 ;  /* 0x0000001038003986 */ /* 0x0007e2000c10190e */
[----:B--2---:R-:W-:Y:S01]  /*7cf0*/  IMAD R20, R61, c[0x0][0x198], RZ ;  /* 0x000066003d147a24 */ /* 0x004fe200078e02ff */
[----:B------:R-:W-:-:S02]  /*7d00*/  ISETP.LT.AND P3, PT, R67, c[0x0][0x17c], !P0 ;  /* 0x00005f0043007a0c */ /* 0x000fc40004761270 */
[----:B------:R-:W2:Y:S01]  /*7d10*/  LDS.128 R40, [R96+0x1000] ;  /* 0x0010000060287984 */ /* 0x000ea20000000c00 */
[----:B------:R-:W-:-:S03]  /*7d20*/  LEA R84, P5, R24, R3, 0x2 ;  /* 0x0000000318547211 */ /* 0x000fc600078a10ff */
[----:B-1----:R1:W-:Y:S01]  /*7d30*/  @P4 STG.E [R58.64], R12 ;  /* 0x0000000c3a004986 */ /* 0x0023e2000c10190e */
[----:B------:R-:W-:Y:S02]  /*7d40*/  ISETP.LT.AND P4, PT, R60, c[0x0][0x17c], !P0 ;  /* 0x00005f003c007a0c */ /* 0x000fe40004781270 */
[----:B------:R-:W-:Y:S01]  /*7d50*/  LEA.HI.X.SX32 R85, R24, R0, 0x2, P5 ;  /* 0x0000000018557211 */ /* 0x000fe200028f16ff */
[----:B------:R-:W2:Y:S01]  /*7d60*/  LDS.128 R52, [R52+0x1800] ;  /* 0x0018000034347984 */ /* 0x000ea20000000c00 */
[----:B---3--:R-:W-:-:S03]  /*7d70*/  IMAD R16, R67, c[0x0][0x198], RZ ;  /* 0x0000660043107a24 */ /* 0x008fc600078e02ff */
[----:B------:R-:W3:Y:S04]  /*7d80*/  LDS.128 R60, [R62+0x1800] ;  /* 0x001800003e3c7984 */ /* 0x000ee80000000c00 */
[----:B------:R4:W-:Y:S01]  /*7d90*/  @P1 STG.E [R64.64], R8 ;  /* 0x0000000840001986 */ /* 0x0009e2000c10190e */
[----:B------:R-:W-:Y:S01]  /*7da0*/  LEA R82, P1, R20, R3, 0x2 ;  /* 0x0000000314527211 */ /* 0x000fe200078210ff */
[----:B-1----:R-:W-:Y:S02]  /*7db0*/  IMAD R12, R66, c[0x0][0x198], RZ ;  /* 0x00006600420c7a24 */ /* 0x002fe400078e02ff */
[----:B------:R1:W3:Y:S01]  /*7dc0*/  LDS.128 R56, [R95+0x1800] ;  /* 0x001800005f387984 */ /* 0x0002e20000000c00 */
[----:B------:R-:W-:Y:S02]  /*7dd0*/  LEA.HI.X.SX32 R83, R20, R0, 0x2, P1 ;  /* 0x0000000014537211 */ /* 0x000fe400008f16ff */
[----:B------:R-:W-:-:S02]  /*7de0*/  ISETP.LT.AND P1, PT, R66, c[0x0][0x17c], !P0 ;  /* 0x00005f0042007a0c */ /* 0x000fc40004721270 */
[----:B------:R-:W3:Y:S01]  /*7df0*/  LDS.128 R64, [R96+0x1800] ;  /* 0x0018000060407984 */ /* 0x000ee20000000c00 */
[-C--:B------:R-:W-:Y:S01]  /*7e00*/  LEA R88, P5, R12, R3.reuse, 0x2 ;  /* 0x000000030c587211 */ /* 0x080fe200078a10ff */
[----:B----4-:R-:W-:Y:S02]  /*7e10*/  IMAD R8, R89, c[0x0][0x198], RZ ;  /* 0x0000660059087a24 */ /* 0x010fe400078e02ff */
[----:B------:R4:W-:Y:S01]  /*7e20*/  @P6 STG.E [R82.64], R36 ;  /* 0x0000002452006986 */ /* 0x0009e2000c10190e */
[C---:B------:R-:W-:Y:S01]  /*7e30*/  LEA R86, P6, R16.reuse, R3, 0x2 ;  /* 0x0000000310567211 */ /* 0x040fe200078c10ff */
[----:B-1----:R-:W-:Y:S02]  /*7e40*/  IMAD.MOV.U32 R95, RZ, RZ, c[0x0][0x198] ;  /* 0x00006600ff5f7624 */ /* 0x002fe400078e00ff */
[----:B------:R1:W-:Y:S01]  /*7e50*/  @P4 STG.E [R84.64], R48 ;  /* 0x0000003054004986 */ /* 0x0003e2000c10190e */
[----:B------:R-:W-:Y:S01]  /*7e60*/  LEA.HI.X.SX32 R87, R16, R0, 0x2, P6 ;  /* 0x0000000010577211 */ /* 0x000fe200030f16ff */
[----:B------:R-:W-:Y:S01]  /*7e70*/  IMAD R93, R95, 0x20, R93 ;  /* 0x000000205f5d7824 */ /* 0x000fe200078e025d */
[----:B------:R-:W-:-:S02]  /*7e80*/  ISETP.LT.AND P6, PT, R89, c[0x0][0x17c], !P0 ;  /* 0x00005f0059007a0c */ /* 0x000fc400047c1270 */
[-C--:B------:R-:W-:Y:S01]  /*7e90*/  LEA.HI.X.SX32 R89, R12, R0.reuse, 0x2, P5 ;  /* 0x000000000c597211 */ /* 0x080fe200028f16ff */
[----:B-----5:R5:W-:Y:S01]  /*7ea0*/  @P3 STG.E [R86.64], R44 ;  /* 0x0000002c56003986 */ /* 0x020be2000c10190e */
[C---:B------:R-:W-:Y:S01]  /*7eb0*/  ISETP.LT.AND P5, PT, R91.reuse, c[0x0][0x17c], !P0 ;  /* 0x00005f005b007a0c */ /* 0x040fe200047a1270 */
[----:B------:R-:W-:Y:S01]  /*7ec0*/  IMAD R91, R91, c[0x0][0x198], RZ ;  /* 0x000066005b5b7a24 */ /* 0x000fe200078e02ff */
[-C--:B----4-:R-:W-:Y:S01]  /*7ed0*/  LEA R82, P3, R8, R3.reuse, 0x2 ;  /* 0x0000000308527211 */ /* 0x090fe200078610ff */
[----:B--2---:R-:W-:Y:S01]  /*7ee0*/  @P1 STG.E [R88.64], R40 ;  /* 0x0000002858001986 */ /* 0x004fe2000c10190e */
[----:B------:R-:W-:Y:S02]  /*7ef0*/  ISETP.LT.AND P4, PT, R90, c[0x0][0x17c], !P0 ;  /* 0x00005f005a007a0c */ /* 0x000fe40004781270 */
[----:B------:R-:W-:Y:S01]  /*7f00*/  LEA.HI.X.SX32 R83, R8, R0, 0x2, P3 ;  /* 0x0000000008537211 */ /* 0x000fe200018f16ff */
[----:B------:R-:W-:Y:S01]  /*7f10*/  IMAD R8, R90, c[0x0][0x198], RZ ;  /* 0x000066005a087a24 */ /* 0x000fe200078e02ff */
[----:B------:R-:W-:-:S02]  /*7f20*/  LEA R90, P3, R91, R3, 0x2 ;  /* 0x000000035b5a7211 */ /* 0x000fc400078610ff */
[----:B------:R-:W-:Y:S01]  /*7f30*/  ISETP.LT.AND P1, PT, R126, c[0x0][0x17c], !P0 ;  /* 0x00005f007e007a0c */ /* 0x000fe20004721270 */
[----:B------:R2:W-:Y:S01]  /*7f40*/  @P6 STG.E [R82.64], R52 ;  /* 0x0000003452006986 */ /* 0x0005e2000c10190e */
[----:B------:R-:W-:Y:S02]  /*7f50*/  LEA.HI.X.SX32 R91, R91, R0, 0x2, P3 ;  /* 0x000000005b5b7211 */ /* 0x000fe400018f16ff */
[C---:B------:R-:W-:Y:S01]  /*7f60*/  ISETP.LT.AND P3, PT, R92.reuse, c[0x0][0x17c], !P0 ;  /* 0x00005f005c007a0c */ /* 0x040fe20004761270 */
[----:B------:R-:W-:Y:S01]  /*7f70*/  IMAD R92, R92, c[0x0][0x198], RZ ;  /* 0x000066005c5c7a24 */ /* 0x000fe200078e02ff */
[-C--:B-1----:R-:W-:Y:S01]  /*7f80*/  LEA R84, P6, R8, R3.reuse, 0x2 ;  /* 0x0000000308547211 */ /* 0x082fe200078c10ff */
[----:B---3--:R-:W-:Y:S03]  /*7f90*/  @P5 STG.E [R90.64], R60 ;  /* 0x0000003c5a005986 */ /* 0x008fe6000c10190e */
[----:B-----5:R-:W-:-:S02]  /*7fa0*/  LEA R86, P5, R92, R3, 0x2 ;  /* 0x000000035c567211 */ /* 0x020fc400078a10ff */
[-C--:B------:R-:W-:Y:S01]  /*7fb0*/  LEA.HI.X.SX32 R85, R8, R0.reuse, 0x2, P6 ;  /* 0x0000000008557211 */ /* 0x080fe200030f16ff */
[----:B------:R-:W-:Y:S01]  /*7fc0*/  IMAD R8, R95, 0x2, R93 ;  /* 0x000000025f087824 */ /* 0x000fe200078e025d */
[----:B------:R-:W-:Y:S02]  /*7fd0*/  LEA.HI.X.SX32 R87, R92, R0, 0x2, P5 ;  /* 0x000000005c577211 */ /* 0x000fe400028f16ff */
[-C--:B--2---:R-:W-:Y:S01]  /*7fe0*/  LEA R82, P6, R93, R3.reuse, 0x2 ;  /* 0x000000035d527211 */ /* 0x084fe200078c10ff */
[----:B------:R1:W-:Y:S01]  /*7ff0*/  @P4 STG.E [R84.64], R56 ;  /* 0x0000003854004986 */ /* 0x0003e2000c10190e */
[----:B------:R-:W-:Y:S01]  /*8000*/  IMAD R12, R95, 0x2, R8 ;  /* 0x000000025f0c7824 */ /* 0x000fe200078e0208 */
[----:B------:R-:W-:Y:S02]  /*8010*/  ISETP.LT.AND P5, PT, R125, c[0x0][0x17c], !P0 ;  /* 0x00005f007d007a0c */ /* 0x000fe400047a1270 */
[----:B------:R2:W-:Y:S01]  /*8020*/  @P3 STG.E [R86.64], R64 ;  /* 0x0000004056003986 */ /* 0x0005e2000c10190e */
[----:B------:R-:W-:-:S02]  /*8030*/  LEA R88, P3, R8, R3, 0x2 ;  /* 0x0000000308587211 */ /* 0x000fc400078610ff */
[-C--:B------:R-:W-:Y:S02]  /*8040*/  LEA.HI.X.SX32 R83, R93, R0.reuse, 0x2, P6 ;  /* 0x000000005d537211 */ /* 0x080fe400030f16ff */
[-C--:B------:R-:W-:Y:S01]  /*8050*/  LEA.HI.X.SX32 R89, R8, R0.reuse, 0x2, P3 ;  /* 0x0000000008597211 */ /* 0x080fe200018f16ff */
[----:B------:R-:W-:Y:S01]  /*8060*/  IMAD R8, R95, 0x2, R12 ;  /* 0x000000025f087824 */ /* 0x000fe200078e020c */
[----:B------:R-:W-:Y:S01]  /*8070*/  ISETP.LT.AND P4, PT, R124, c[0x0][0x17c], !P0 ;  /* 0x00005f007c007a0c */ /* 0x000fe20004781270 */
[----:B------:R3:W-:Y:S01]  /*8080*/  @P2 STG.E [R82.64], R5 ;  /* 0x0000000552002986 */ /* 0x0007e2000c10190e */
[CC--:B-1----:R-:W-:Y:S02]  /*8090*/  LEA R84, P6, R12.reuse, R3.reuse, 0x2 ;  /* 0x000000030c547211 */ /* 0x0c2fe400078c10ff */
[----:B------:R-:W-:Y:S01]  /*80a0*/  ISETP.LT.AND P3, PT, R123, c[0x0][0x17c], !P0 ;  /* 0x00005f007b007a0c */ /* 0x000fe20004761270 */
[----:B------:R1:W-:Y:S01]  /*80b0*/  @P1 STG.E [R88.64], R33 ;  /* 0x0000002158001986 */ /* 0x0003e2000c10190e */
[----:B------:R-:W-:Y:S01]  /*80c0*/  LEA.HI.X.SX32 R85, R12, R0, 0x2, P6 ;  /* 0x000000000c557211 */ /* 0x000fe200030f16ff */
[----:B------:R-:W-:Y:S01]  /*80d0*/  IMAD R12, R95, 0x2, R8 ;  /* 0x000000025f0c7824 */ /* 0x000fe200078e0208 */
[----:B--2---:R-:W-:-:S02]  /*80e0*/  LEA R86, P6, R8, R3, 0x2 ;  /* 0x0000000308567211 */ /* 0x004fc400078c10ff */
[----:B------:R-:W-:Y:S01]  /*80f0*/  ISETP.LT.AND P2, PT, R122, c[0x0][0x17c], !P0 ;  /* 0x00005f007a007a0c */ /* 0x000fe20004741270 */
[----:B------:R2:W-:Y:S01]  /*8100*/  @P5 STG.E [R84.64], R29 ;  /* 0x0000001d54005986 */ /* 0x0005e2000c10190e */
[-C--:B------:R-:W-:Y:S01]  /*8110*/  LEA.HI.X.SX32 R87, R8, R0.reuse, 0x2, P6 ;  /* 0x0000000008577211 */ /* 0x080fe200030f16ff */
[----:B---3--:R-:W-:Y:S01]  /*8120*/  IMAD R5, R95, 0x2, R12 ;  /* 0x000000025f057824 */ /* 0x008fe200078e020c */
[CC--:B------:R-:W-:Y:S02]  /*8130*/  LEA R82, P6, R12.reuse, R3.reuse, 0x2 ;  /* 0x000000030c527211 */ /* 0x0c0fe400078c10ff */
[----:B------:R-:W-:Y:S01]  /*8140*/  ISETP.LT.AND P1, PT, R121, c[0x0][0x17c], !P0 ;  /* 0x00005f0079007a0c */ /* 0x000fe20004721270 */
[----:B------:R-:W-:Y:S01]  /*8150*/  IMAD R8, R95, 0x2, R5 ;  /* 0x000000025f087824 */ /* 0x000fe200078e0205 */
[----:B------:R-:W-:Y:S01]  /*8160*/  LEA.HI.X.SX32 R83, R12, R0, 0x2, P6 ;  /* 0x000000000c537211 */ /* 0x000fe200030f16ff */
[----:B------:R3:W-:Y:S01]  /*8170*/  @P4 STG.E [R86.64], R25 ;  /* 0x0000001956004986 */ /* 0x0007e2000c10190e */
[----:B------:R-:W-:-:S02]  /*8180*/  LEA R32, P6, R5, R3, 0x2 ;  /* 0x0000000305207211 */ /* 0x000fc400078c10ff */
[----:B------:R-:W-:Y:S01]  /*8190*/  ISETP.LT.AND P5, PT, R120, c[0x0][0x17c], !P0 ;  /* 0x00005f0078007a0c */ /* 0x000fe200047a1270 */
[----:B------:R4:W-:Y:S01]  /*81a0*/  @P3 STG.E [R82.64], R21 ;  /* 0x0000001552003986 */ /* 0x0009e2000c10190e */
[-C--:B-1----:R-:W-:Y:S01]  /*81b0*/  LEA.HI.X.SX32 R33, R5, R0.reuse, 0x2, P6 ;  /* 0x0000000005217211 */ /* 0x082fe200030f16ff */
[----:B------:R-:W-:Y:S01]  /*81c0*/  IMAD R5, R95, 0x2, R8 ;  /* 0x000000025f057824 */ /* 0x000fe200078e0208 */
[CC--:B------:R-:W-:Y:S02]  /*81d0*/  LEA R28, P6, R8.reuse, R3.reuse, 0x2 ;  /* 0x00000003081c7211 */ /* 0x0c0fe400078c10ff */
[----:B------:R-:W-:Y:S01]  /*81e0*/  ISETP.LT.AND P4, PT, R119, c[0x0][0x17c], !P0 ;  /* 0x00005f0077007a0c */ /* 0x000fe20004781270 */
[----:B------:R1:W-:Y:S01]  /*81f0*/  @P2 STG.E [R32.64], R17 ;  /* 0x0000001120002986 */ /* 0x0003e2000c10190e */
[----:B--2---:R-:W-:Y:S01]  /*8200*/  LEA.HI.X.SX32 R29, R8, R0, 0x2, P6 ;  /* 0x00000000081d7211 */ /* 0x004fe200030f16ff */
[----:B------:R-:W-:Y:S01]  /*8210*/  IMAD R8, R95, 0x2, R5 ;  /* 0x000000025f087824 */ /* 0x000fe200078e0205 */
[----:B------:R-:W-:-:S02]  /*8220*/  LEA R24, P6, R5, R3, 0x2 ;  /* 0x0000000305187211 */ /* 0x000fc400078c10ff */
[----:B------:R-:W-:Y:S01]  /*8230*/  ISETP.LT.AND P3, PT, R118, c[0x0][0x17c], !P0 ;  /* 0x00005f0076007a0c */ /* 0x000fe20004761270 */
[----:B------:R-:W-:Y:S01]  /*8240*/  @P1 STG.E [R28.64], R13 ;  /* 0x0000000d1c001986 */ /* 0x000fe2000c10190e */
[-C--:B---3--:R-:W-:Y:S01]  /*8250*/  LEA.HI.X.SX32 R25, R5, R0.reuse, 0x2, P6 ;  /* 0x0000000005197211 */ /* 0x088fe200030f16ff */
[----:B------:R-:W-:Y:S01]  /*8260*/  IMAD R5, R95, 0x2, R8 ;  /* 0x000000025f057824 */ /* 0x000fe200078e0208 */
[CC--:B------:R-:W-:Y:S02]  /*8270*/  LEA R20, P6, R8.reuse, R3.reuse, 0x2 ;  /* 0x0000000308147211 */ /* 0x0c0fe400078c10ff */
[----:B------:R-:W-:Y:S01]  /*8280*/  ISETP.LT.AND P2, PT, R117, c[0x0][0x17c], !P0 ;  /* 0x00005f0075007a0c */ /* 0x000fe20004741270 */
[----:B------:R2:W-:Y:S01]  /*8290*/  @P5 STG.E [R24.64], R9 ;  /* 0x0000000918005986 */ /* 0x0005e2000c10190e */
[----:B----4-:R-:W-:Y:S01]  /*82a0*/  LEA.HI.X.SX32 R21, R8, R0, 0x2, P6 ;  /* 0x0000000008157211 */ /* 0x010fe200030f16ff */
[----:B------:R-:W-:Y:S01]  /*82b0*/  IMAD R8, R95, 0x2, R5 ;  /* 0x000000025f087824 */ /* 0x000fe200078e0205 */
[----:B------:R-:W-:-:S02]  /*82c0*/  LEA R16, P6, R5, R3, 0x2 ;  /* 0x0000000305107211 */ /* 0x000fc400078c10ff */
[----:B------:R-:W-:Y:S01]  /*82d0*/  ISETP.LT.AND P1, PT, R116, c[0x0][0x17c], !P0 ;  /* 0x00005f0074007a0c */ /* 0x000fe20004721270 */
[----:B------:R3:W-:Y:S01]  /*82e0*/  @P4 STG.E [R20.64], R37 ;  /* 0x0000002514004986 */ /* 0x0007e2000c10190e */
[-C--:B-1----:R-:W-:Y:S01]  /*82f0*/  LEA.HI.X.SX32 R17, R5, R0.reuse, 0x2, P6 ;  /* 0x0000000005117211 */ /* 0x082fe200030f16ff */
[----:B------:R-:W-:Y:S01]  /*8300*/  IMAD R5, R95, 0x2, R8 ;  /* 0x000000025f057824 */ /* 0x000fe200078e0208 */
[CC--:B------:R-:W-:Y:S02]  /*8310*/  LEA R12, P6, R8.reuse, R3.reuse, 0x2 ;  /* 0x00000003080c7211 */ /* 0x0c0fe400078c10ff */
[----:B------:R-:W-:Y:S01]  /*8320*/  ISETP.LT.AND P5, PT, R115, c[0x0][0x17c], !P0 ;  /* 0x00005f0073007a0c */ /* 0x000fe200047a1270 */
[----:B--2---:R-:W-:Y:S01]  /*8330*/  IMAD R24, R95, 0x2, R5 ;  /* 0x000000025f187824 */ /* 0x004fe200078e0205 */
[----:B------:R-:W-:Y:S01]  /*8340*/  LEA.HI.X.SX32 R13, R8, R0, 0x2, P6 ;  /* 0x00000000080d7211 */ /* 0x000fe200030f16ff */
[----:B------:R1:W-:Y:S01]  /*8350*/  @P3 STG.E [R16.64], R49 ;  /* 0x0000003110003986 */ /* 0x0003e2000c10190e */
[----:B------:R-:W-:-:S02]  /*8360*/  LEA R8, P6, R5, R3, 0x2 ;  /* 0x0000000305087211 */ /* 0x000fc400078c10ff */
[----:B------:R-:W-:Y:S01]  /*8370*/  ISETP.LT.AND P4, PT, R114, c[0x0][0x17c], !P0 ;  /* 0x00005f0072007a0c */ /* 0x000fe20004781270 */
[----:B------:R2:W-:Y:S01]  /*8380*/  @P2 STG.E [R12.64], R45 ;  /* 0x0000002d0c002986 */ /* 0x0005e2000c10190e */
[-C--:B------:R-:W-:Y:S01]  /*8390*/  LEA.HI.X.SX32 R9, R5, R0.reuse, 0x2, P6 ;  /* 0x0000000005097211 */ /* 0x080fe200030f16ff */
[----:B------:R-:W-:Y:S01]  /*83a0*/  IMAD R5, R95, 0x2, R24 ;  /* 0x000000025f057824 */ /* 0x000fe200078e0218 */
[CC--:B---3--:R-:W-:Y:S02]  /*83b0*/  LEA R20, P6, R24.reuse, R3.reuse, 0x2 ;  /* 0x0000000318147211 */ /* 0x0c8fe400078c10ff */
[----:B------:R-:W-:Y:S01]  /*83c0*/  ISETP.LT.AND P3, PT, R113, c[0x0][0x17c], !P0 ;  /* 0x00005f0071007a0c */ /* 0x000fe20004761270 */
[----:B------:R3:W-:Y:S01]  /*83d0*/  @P1 STG.E [R8.64], R41 ;  /* 0x0000002908001986 */ /* 0x0007e2000c10190e */
[----:B------:R-:W-:Y:S01]  /*83e0*/  LEA.HI.X.SX32 R21, R24, R0, 0x2, P6 ;  /* 0x0000000018157211 */ /* 0x000fe200030f16ff */
[----:B------:R-:W-:Y:S01]  /*83f0*/  IMAD R24, R95, 0x2, R5 ;  /* 0x000000025f187824 */ /* 0x000fe200078e0205 */
[----:B-1----:R-:W-:-:S02]  /*8400*/  LEA R16, P6, R5, R3, 0x2 ;  /* 0x0000000305107211 */ /* 0x002fc400078c10ff */
[----:B------:R-:W-:Y:S01]  /*8410*/  ISETP.LT.AND P2, PT, R112, c[0x0][0x17c], !P0 ;  /* 0x00005f0070007a0c */ /* 0x000fe20004741270 */
[----:B------:R1:W-:Y:S01]  /*8420*/  @P5 STG.E [R20.64], R53 ;  /* 0x0000003514005986 */ /* 0x0003e2000c10190e */
[-C--:B------:R-:W-:Y:S01]  /*8430*/  LEA.HI.X.SX32 R17, R5, R0.reuse, 0x2, P6 ;  /* 0x0000000005117211 */ /* 0x080fe200030f16ff */
[----:B------:R-:W-:Y:S01]  /*8440*/  IMAD R5, R95, 0x2, R24 ;  /* 0x000000025f057824 */ /* 0x000fe200078e0218 */
[CC--:B--2---:R-:W-:Y:S02]  /*8450*/  LEA R12, P6, R24.reuse, R3.reuse, 0x2 ;  /* 0x00000003180c7211 */ /* 0x0c4fe400078c10ff */
[----:B------:R-:W-:Y:S01]  /*8460*/  ISETP.LT.AND P1, PT, R111, c[0x0][0x17c], !P0 ;  /* 0x00005f006f007a0c */ /* 0x000fe20004721270 */
[----:B------:R2:W-:Y:S01]  /*8470*/  @P4 STG.E [R16.64], R61 ;  /* 0x0000003d10004986 */ /* 0x0005e2000c10190e */
[----:B------:R-:W-:Y:S01]  /*8480*/  LEA.HI.X.SX32 R13, R24, R0, 0x2, P6 ;  /* 0x00000000180d7211 */ /* 0x000fe200030f16ff */
[----:B------:R-:W-:Y:S01]  /*8490*/  IMAD R24, R95, 0x2, R5 ;  /* 0x000000025f187824 */ /* 0x000fe200078e0205 */
[----:B---3--:R-:W-:-:S02]  /*84a0*/  LEA R8, P6, R5, R3, 0x2 ;  /* 0x0000000305087211 */ /* 0x008fc400078c10ff */
[----:B------:R-:W-:Y:S01]  /*84b0*/  ISETP.LT.AND P5, PT, R110, c[0x0][0x17c], !P0 ;  /* 0x00005f006e007a0c */ /* 0x000fe200047a1270 */
[----:B------:R3:W-:Y:S01]  /*84c0*/  @P3 STG.E [R12.64], R57 ;  /* 0x000000390c003986 */ /* 0x0007e2000c10190e */
[-C--:B------:R-:W-:Y:S01]  /*84d0*/  LEA.HI.X.SX32 R9, R5, R0.reuse, 0x2, P6 ;  /* 0x0000000005097211 */ /* 0x080fe200030f16ff */
[----:B------:R-:W-:Y:S01]  /*84e0*/  IMAD R5, R95, 0x2, R24 ;  /* 0x000000025f057824 */ /* 0x000fe200078e0218 */
        /* <DEDUP_REMOVED lines=22> */
[----:B------:R-:W-:Y:S01]  /*8650*/  IMAD R6, R95, 0x2, R5 ;  /* 0x000000025f067824 */ /* 0x000fe200078e0205 */
[----:B------:R-:W-:Y:S01]  /*8660*/  LEA.HI.X.SX32 R21, R24, R0, 0x2, P6 ;  /* 0x0000000018157211 */ /* 0x000fe200030f16ff */
[----:B------:R2:W-:Y:S01]  /*8670*/  @P3 STG.E [R8.64], R26 ;  /* 0x0000001a08003986 */ /* 0x0005e2000c10190e */
        /* <DEDUP_REMOVED lines=44> */
[C---:B------:R-:W-:Y:S01]  /*8940*/  IMAD R5, R95.reuse, 0x2, R6 ;  /* 0x000000025f057824 */ /* 0x040fe200078e0206 */
[-C--:B---3--:R-:W-:Y:S02]  /*8950*/  LEA R12, P6, R6, R3.reuse, 0x2 ;  /* 0x00000003060c7211 */ /* 0x088fe400078c10ff */
        /* <DEDUP_REMOVED lines=8> */
[C---:B------:R-:W-:Y:S01]  /*89e0*/  IMAD R5, R95.reuse, 0x2, R6 ;  /* 0x000000025f057824 */ /* 0x040fe200078e0206 */
[-C--:B--2---:R-:W-:Y:S02]  /*89f0*/  LEA R20, P6, R6, R3.reuse, 0x2 ;  /* 0x0000000306147211 */ /* 0x084fe400078c10ff */
        /* <DEDUP_REMOVED lines=8> */
[C---:B------:R-:W-:Y:S01]  /*8a80*/  IMAD R5, R95.reuse, 0x2, R6 ;  /* 0x000000025f057824 */ /* 0x040fe200078e0206 */
[-C--:B-1----:R-:W-:Y:S02]  /*8a90*/  LEA R12, P6, R6, R3.reuse, 0x2 ;  /* 0x00000003060c7211 */ /* 0x082fe400078c10ff */
[----:B------:R-:W-:Y:S01]  /*8aa0*/  ISETP.LT.AND P1, PT, R76, c[0x0][0x17c], !P0 ;  /* 0x00005f004c007a0c */ /* 0x000fe20004721270 */
[----:B------:R-:W-:Y:S01]  /*8ab0*/  IMAD R10, R95, 0x2, R5 ;  /* 0x000000025f0a7824 */ /* 0x000fe200078e0205 */
[----:B------:R-:W-:Y:S01]  /*8ac0*/  LEA.HI.X.SX32 R13, R6, R0, 0x2, P6 ;  /* 0x00000000060d7211 */ /* 0x000fe200030f16ff */
[----:B------:R1:W-:Y:S01]  /*8ad0*/  @P4 STG.E [R16.64], R35 ;  /* 0x0000002310004986 */ /* 0x0003e2000c10190e */
[----:B--2---:R-:W-:-:S02]  /*8ae0*/  LEA R8, P6, R5, R3, 0x2 ;  /* 0x0000000305087211 */ /* 0x004fc400078c10ff */
[----:B------:R-:W-:Y:S01]  /*8af0*/  ISETP.LT.AND P5, PT, R75, c[0x0][0x17c], !P0 ;  /* 0x00005f004b007a0c */ /* 0x000fe200047a1270 */
[----:B------:R2:W-:Y:S01]  /*8b00*/  @P3 STG.E [R12.64], R31 ;  /* 0x0000001f0c003986 */ /* 0x0005e2000c10190e */
[-C--:B------:R-:W-:Y:S01]  /*8b10*/  LEA.HI.X.SX32 R9, R5, R0.reuse, 0x2, P6 ;  /* 0x0000000005097211 */ /* 0x080fe200030f16ff */
[C---:B------:R-:W-:Y:S01]  /*8b20*/  IMAD R5, R95.reuse, 0x2, R10 ;  /* 0x000000025f057824 */ /* 0x040fe200078e020a */
[-C--:B------:R-:W-:Y:S02]  /*8b30*/  LEA R6, P6, R10, R3.reuse, 0x2 ;  /* 0x000000030a067211 */ /* 0x080fe400078c10ff */
[----:B------:R-:W-:Y:S01]  /*8b40*/  ISETP.LT.AND P4, PT, R74, c[0x0][0x17c], !P0 ;  /* 0x00005f004a007a0c */ /* 0x000fe20004781270 */
[----:B------:R4:W-:Y:S01]  /*8b50*/  @P2 STG.E [R8.64], R27 ;  /* 0x0000001b08002986 */ /* 0x0009e2000c10190e */
[----:B---3--:R-:W-:Y:S01]  /*8b60*/  LEA.HI.X.SX32 R7, R10, R0, 0x2, P6 ;  /* 0x000000000a077211 */ /* 0x008fe200030f16ff */
        /* <DEDUP_REMOVED lines=11> */
[----:B----4-:R-:W-:-:S02]  /*8c20*/  LEA R8, P6, R5, R3, 0x2 ;  /* 0x0000000305087211 */ /* 0x010fc400078c10ff */
[----:B------:R-:W-:Y:S01]  /*8c30*/  ISETP.LT.AND P1, PT, R71, c[0x0][0x17c], !P0 ;  /* 0x00005f0047007a0c */ /* 0x000fe20004721270 */
[----:B------:R3:W-:Y:S01]  /*8c40*/  @P4 STG.E [R12.64], R15 ;  /* 0x0000000f0c004986 */ /* 0x0007e2000c10190e */
[-C--:B------:R-:W-:Y:S01]  /*8c50*/  LEA.HI.X.SX32 R9, R5, R0.reuse, 0x2, P6 ;  /* 0x0000000005097211 */ /* 0x080fe200030f16ff */
[C---:B------:R-:W-:Y:S01]  /*8c60*/  IMAD R5, R95.reuse, 0x2, R10 ;  /* 0x000000025f057824 */ /* 0x040fe200078e020a */
[-C--:B-1----:R-:W-:Y:S02]  /*8c70*/  LEA R6, P6, R10, R3.reuse, 0x2 ;  /* 0x000000030a067211 */ /* 0x082fe400078c10ff */
[----:B------:R-:W-:Y:S01]  /*8c80*/  ISETP.LT.AND P5, PT, R70, c[0x0][0x17c], !P0 ;  /* 0x00005f0046007a0c */ /* 0x000fe200047a1270 */
[----:B------:R1:W-:Y:S01]  /*8c90*/  @P3 STG.E [R8.64], R11 ;  /* 0x0000000b08003986 */ /* 0x0003e2000c10190e */
[----:B------:R-:W-:Y:S01]  /*8ca0*/  LEA.HI.X.SX32 R7, R10, R0, 0x2, P6 ;  /* 0x000000000a077211 */ /* 0x000fe200030f16ff */
[----:B------:R-:W-:Y:S01]  /*8cb0*/  IMAD R10, R95, 0x2, R5 ;  /* 0x000000025f0a7824 */ /* 0x000fe200078e0205 */
[----:B--2---:R-:W-:-:S02]  /*8cc0*/  LEA R16, P6, R5, R3, 0x2 ;  /* 0x0000000305107211 */ /* 0x004fc400078c10ff */
[----:B------:R-:W-:Y:S01]  /*8cd0*/  ISETP.LT.AND P3, PT, R4, c[0x0][0x17c], !P0 ;  /* 0x00005f0004007a0c */ /* 0x000fe20004761270 */
[----:B------:R-:W-:Y:S01]  /*8ce0*/  IMAD R14, R95, 0x2, R10 ;  /* 0x000000025f0e7824 */ /* 0x000fe200078e020a */
[-C--:B------:R-:W-:Y:S01]  /*8cf0*/  LEA.HI.X.SX32 R17, R5, R0.reuse, 0x2, P6 ;  /* 0x0000000005117211 */ /* 0x080fe200030f16ff */
[----:B------:R2:W-:Y:S01]  /*8d00*/  @P2 STG.E [R6.64], R39 ;  /* 0x0000002706002986 */ /* 0x0005e2000c10190e */
[-C--:B------:R-:W-:Y:S01]  /*8d10*/  LEA R4, P6, R10, R3.reuse, 0x2 ;  /* 0x000000030a047211 */ /* 0x080fe200078c10ff */
[----:B---3--:R-:W-:Y:S01]  /*8d20*/  IMAD R12, R95, 0x2, R14 ;  /* 0x000000025f0c7824 */ /* 0x008fe200078e020e */
[----:B------:R-:W-:Y:S01]  /*8d30*/  ISETP.LT.AND P4, PT, R69, c[0x0][0x17c], !P0 ;  /* 0x00005f0045007a0c */ /* 0x000fe20004781270 */
[----:B------:R3:W-:Y:S01]  /*8d40*/  @P1 STG.E [R16.64], R51 ;  /* 0x0000003310001986 */ /* 0x0007e2000c10190e */
[----:B-1----:R-:W-:Y:S01]  /*8d50*/  LEA R8, P1, R14, R3, 0x2 ;  /* 0x000000030e087211 */ /* 0x002fe200078210ff */
[----:B------:R-:W-:Y:S01]  /*8d60*/  IMAD R13, R95, 0x2, R12 ;  /* 0x000000025f0d7824 */ /* 0x000fe200078e020c */
[----:B------:R-:W-:-:S02]  /*8d70*/  LEA.HI.X.SX32 R5, R10, R0, 0x2, P6 ;  /* 0x000000000a057211 */ /* 0x000fc400030f16ff */
[-C--:B------:R-:W-:Y:S01]  /*8d80*/  LEA.HI.X.SX32 R9, R14, R0.reuse, 0x2, P1 ;  /* 0x000000000e097211 */ /* 0x080fe200008f16ff */
[----:B------:R-:W-:Y:S01]  /*8d90*/  IMAD R15, R95, 0x2, R13 ;  /* 0x000000025f0f7824 */ /* 0x000fe200078e020d */
[----:B------:R-:W-:Y:S01]  /*8da0*/  ISETP.LT.AND P2, PT, R68, c[0x0][0x17c], !P0 ;  /* 0x00005f0044007a0c */ /* 0x000fe20004741270 */
[----:B------:R3:W-:Y:S01]  /*8db0*/  @P5 STG.E [R4.64], R47 ;  /* 0x0000002f04005986 */ /* 0x0007e2000c10190e */
[-C--:B--2---:R-:W-:Y:S01]  /*8dc0*/  LEA R6, P1, R13, R3.reuse, 0x2 ;  /* 0x000000030d067211 */ /* 0x084fe200078210ff */
[----:B------:R-:W-:Y:S01]  /*8dd0*/  IMAD R18, R95, 0x2, R15 ;  /* 0x000000025f127824 */ /* 0x000fe200078e020f */
[----:B------:R-:W-:Y:S01]  /*8de0*/  LEA R10, P6, R12, R3, 0x2 ;  /* 0x000000030c0a7211 */ /* 0x000fe200078c10ff */
[----:B------:R3:W-:Y:S01]  /*8df0*/  @P4 STG.E [R8.64], R43 ;  /* 0x0000002b08004986 */ /* 0x0007e2000c10190e */
[----:B------:R-:W-:Y:S02]  /*8e00*/  LEA.HI.X.SX32 R7, R13, R0, 0x2, P1 ;  /* 0x000000000d077211 */ /* 0x000fe400008f16ff */
[----:B------:R-:W-:-:S02]  /*8e10*/  ISETP.LT.AND P1, PT, R94, c[0x0][0x17c], !P0 ;  /* 0x00005f005e007a0c */ /* 0x000fc40004721270 */
[----:B------:R-:W-:Y:S02]  /*8e20*/  ISETP.LT.AND P0, PT, R2, c[0x0][0x17c], !P0 ;  /* 0x00005f0002007a0c */ /* 0x000fe40004701270 */
[----:B------:R-:W-:Y:S02]  /*8e30*/  LEA.HI.X.SX32 R11, R12, R0, 0x2, P6 ;  /* 0x000000000c0b7211 */ /* 0x000fe400030f16ff */
[----:B------:R-:W-:-:S03]  /*8e40*/  LEA R12, P6, R15, R3, 0x2 ;  /* 0x000000030f0c7211 */ /* 0x000fc600078c10ff */
[----:B------:R3:W-:Y:S01]  /*8e50*/  @P3 STG.E [R10.64], R55 ;  /* 0x000000370a003986 */ /* 0x0007e2000c10190e */
[-C--:B------:R-:W-:Y:S02]  /*8e60*/  LEA.HI.X.SX32 R13, R15, R0.reuse, 0x2, P6 ;  /* 0x000000000f0d7211 */ /* 0x080fe400030f16ff */
[C---:B------:R-:W-:Y:S01]  /*8e70*/  LEA R14, P6, R18.reuse, R3, 0x2 ;  /* 0x00000003120e7211 */ /* 0x040fe200078c10ff */
[----:B------:R3:W-:Y:S03]  /*8e80*/  @P2 STG.E [R6.64], R63 ;  /* 0x0000003f06002986 */ /* 0x0007e6000c10190e */
[----:B------:R-:W-:Y:S01]  /*8e90*/  LEA.HI.X.SX32 R15, R18, R0, 0x2, P6 ;  /* 0x00000000120f7211 */ /* 0x000fe200030f16ff */
[----:B------:R3:W-:Y:S01]  /*8ea0*/  @P1 STG.E [R12.64], R59 ;  /* 0x0000003b0c001986 */ /* 0x0007e2000c10190e */
[----:B------:R-:W-:Y:S07]  /*8eb0*/  @!P0 EXIT ;  /* 0x000000000000894d */ /* 0x000fee0003800000 */
[----:B------:R-:W-:Y:S01]  /*8ec0*/  STG.E [R14.64], R67 ;  /* 0x000000430e007986 */ /* 0x000fe2000c10190e */
[----:B------:R-:W-:Y:S05]  /*8ed0*/  EXIT ;  /* 0x000000000000794d */ /* 0x000fea0003800000 */
.L_x_2:
[----:B------:R-:W-:-:S00]  /*8ee0*/  BRA `(.L_x_2) ;  /* 0xfffffff000007947 */ /* 0x000fc0000383ffff */
[----:B------:R-:W-:-:S00]  /*8ef0*/  NOP ;  /* 0x0000000000007918 */ /* 0x000fc00000000000 */
        /* <DEDUP_REMOVED lines=8> */
.L_x_3:


//--------------------- .nv.shared.matmul_kernel  --------------------------
	.section	.nv.shared.matmul_kernel,"aw",@nobits
	.sectionflags	@""
	.align	16
